	.target	sm_90a

	.elftype	@"ET_EXEC"


//--------------------- .note.nv.tkinfo           --------------------------
	.section	.note.nv.tkinfo,"",@"SHT_NOTE"
	.sectionflags	@"SHF_NOTE_NV_TKINFO"
	.tkinfo
        /*0018*/ 	.word	0x00000002
        /*0030*/ 	.string	""
        /*0030*/ 	.string	"ptxas"
        /*0030*/ 	.string	"Cuda compilation tools, release 13.0, V13.0.88"
        /*0030*/ 	.string	"Build cuda_13.0.r13.0/compiler.36424714_0"
        /*0030*/ 	.string	"-v  -suppress-debug-info  -lineinfo  -arch sm_90a "



//--------------------- .note.nv.cuinfo           --------------------------
	.section	.note.nv.cuinfo,"",@"SHT_NOTE"
	.sectionflags	@"SHF_NOTE_NV_CUINFO"
        /*0018*/ 	.short	0x0002
        /*001a*/ 	.short	0x005a
        /*001c*/ 	.short	0x0082
	.zero		2


//--------------------- .nv.info                  --------------------------
	.section	.nv.info,"",@"SHT_CUDA_INFO"
	.align	4


	//----- nvinfo : EIATTR_REGCOUNT
	.align		4
        /*0000*/ 	.byte	0x04, 0x2f
        /*0002*/ 	.short	(.L_1 - .L_0)
	.align		4
.L_0:
        /*0004*/ 	.word	index@(gluon_mma)
        /*0008*/ 	.word	0x0000008e


	//----- nvinfo : EIATTR_FRAME_SIZE
	.align		4
.L_1:
        /*000c*/ 	.byte	0x04, 0x11
        /*000e*/ 	.short	(.L_3 - .L_2)
	.align		4
.L_2:
        /*0010*/ 	.word	index@(gluon_mma)
        /*0014*/ 	.word	0x00000000


	//----- nvinfo : EIATTR_MIN_STACK_SIZE
	.align		4
.L_3:
        /*0018*/ 	.byte	0x04, 0x12
        /*001a*/ 	.short	(.L_5 - .L_4)
	.align		4
.L_4:
        /*001c*/ 	.word	index@(gluon_mma)
        /*0020*/ 	.word	0x00000000
.L_5:


//--------------------- .nv.compat                --------------------------
	.section	.nv.compat,"",@"SHT_CUDA_COMPAT_INFO"
	.align	4
        /*0000*/ 	.byte	0x02, 0x09, 0x01, 0x00, 0x02, 0x02, 0x04, 0x00, 0x02, 0x05, 0x05, 0x00, 0x03, 0x07, 0x01, 0x01
        /*0010*/ 	.byte	0x02, 0x03, 0x00, 0x00, 0x02, 0x06, 0x01, 0x00, 0x04, 0x0b, 0x08, 0x00, 0x00, 0x00, 0x00, 0x00
        /*0020*/ 	.byte	0x00, 0x00, 0x00, 0x00


//--------------------- .nv.info.gluon_mma        --------------------------
	.section	.nv.info.gluon_mma,"",@"SHT_CUDA_INFO"
	.sectionflags	@""
	.align	4


	//----- nvinfo : EIATTR_CUDA_API_VERSION
	.align		4
        /*0000*/ 	.byte	0x04, 0x37
        /*0002*/ 	.short	(.L_7 - .L_6)
.L_6:
        /*0004*/ 	.word	0x00000082


	//----- nvinfo : EIATTR_KPARAM_INFO
	.align		4
.L_7:
        /*0008*/ 	.byte	0x04, 0x17
        /*000a*/ 	.short	(.L_9 - .L_8)
.L_8:
        /*000c*/ 	.word	0x00000000
        /*0010*/ 	.short	0x0004
        /*0012*/ 	.short	0x0020
        /*0014*/ 	.byte	0x00, 0xf4, 0x21, 0x00


	//----- nvinfo : EIATTR_KPARAM_INFO
	.align		4
.L_9:
        /*0018*/ 	.byte	0x04, 0x17
        /*001a*/ 	.short	(.L_11 - .L_10)
.L_10:
        /*001c*/ 	.word	0x00000000
        /*0020*/ 	.short	0x0003
        /*0022*/ 	.short	0x0018
        /*0024*/ 	.byte	0x00, 0xf4, 0x21, 0x00


	//----- nvinfo : EIATTR_KPARAM_INFO
	.align		4
.L_11:
        /*0028*/ 	.byte	0x04, 0x17
        /*002a*/ 	.short	(.L_13 - .L_12)
.L_12:
        /*002c*/ 	.word	0x00000000
        /*0030*/ 	.short	0x0002
        /*0032*/ 	.short	0x0010
        /*0034*/ 	.byte	0x00, 0xf4, 0x21, 0x00


	//----- nvinfo : EIATTR_KPARAM_INFO
	.align		4
.L_13:
        /*0038*/ 	.byte	0x04, 0x17
        /*003a*/ 	.short	(.L_15 - .L_14)
.L_14:
        /*003c*/ 	.word	0x00000000
        /*0040*/ 	.short	0x0001
        /*0042*/ 	.short	0x0008
        /*0044*/ 	.byte	0x00, 0xf4, 0x21, 0x00


	//----- nvinfo : EIATTR_KPARAM_INFO
	.align		4
.L_15:
        /*0048*/ 	.byte	0x04, 0x17
        /*004a*/ 	.short	(.L_17 - .L_16)
.L_16:
        /*004c*/ 	.word	0x00000000
        /*0050*/ 	.short	0x0000
        /*0052*/ 	.short	0x0000
        /*0054*/ 	.byte	0x00, 0xf4, 0x21, 0x00


	//----- nvinfo : EIATTR_SPARSE_MMA_MASK
	.align		4
.L_17:
        /*0058*/ 	.byte	0x03, 0x50
        /*005a*/ 	.short	0x0000


	//----- nvinfo : EIATTR_MAXREG_COUNT
	.align		4
        /*005c*/ 	.byte	0x03, 0x1b
        /*005e*/ 	.short	0x00ff


	//----- nvinfo : EIATTR_NUM_BARRIERS
	.align		4
        /*0060*/ 	.byte	0x02, 0x4c
        /*0062*/ 	.byte	0x01
	.zero		1


	//----- nvinfo : EIATTR_MERCURY_ISA_VERSION
	.align		4
        /*0064*/ 	.byte	0x03, 0x5f
        /*0066*/ 	.short	0x0101


	//----- nvinfo : EIATTR_EXIT_INSTR_OFFSETS
	.align		4
        /*0068*/ 	.byte	0x04, 0x1c
        /*006a*/ 	.short	(.L_19 - .L_18)


	//   ....[0]....
.L_18:
        /*006c*/ 	.word	0x00002620


	//----- nvinfo : EIATTR_REQNTID
	.align		4
.L_19:
        /*0070*/ 	.byte	0x04, 0x10
        /*0072*/ 	.short	(.L_21 - .L_20)
.L_20:
        /*0074*/ 	.word	0x00000100
        /*0078*/ 	.word	0x00000001
        /*007c*/ 	.word	0x00000001


	//----- nvinfo : EIATTR_CBANK_PARAM_SIZE
	.align		4
.L_21:
        /*0080*/ 	.byte	0x03, 0x19
        /*0082*/ 	.short	0x0028


	//----- nvinfo : EIATTR_PARAM_CBANK
	.align		4
        /*0084*/ 	.byte	0x04, 0x0a
        /*0086*/ 	.short	(.L_23 - .L_22)
	.align		4
.L_22:
        /*0088*/ 	.word	index@(.nv.constant0.gluon_mma)
        /*008c*/ 	.short	0x0210
        /*008e*/ 	.short	0x0028


	//----- nvinfo : EIATTR_SW_WAR
	.align		4
.L_23:
        /*0090*/ 	.byte	0x04, 0x36
        /*0092*/ 	.short	(.L_25 - .L_24)
.L_24:
        /*0094*/ 	.word	0x00000008
.L_25:


//--------------------- .nv.callgraph             --------------------------
	.section	.nv.callgraph,"",@"SHT_CUDA_CALLGRAPH"
	.align	4
	.sectionentsize	8
	.align		4
        /*0000*/ 	.word	0x00000000
	.align		4
        /*0004*/ 	.word	0xffffffff
	.align		4
        /*0008*/ 	.word	0x00000000
	.align		4
        /*000c*/ 	.word	0xfffffffe
	.align		4
        /*0010*/ 	.word	0x00000000
	.align		4
        /*0014*/ 	.word	0xfffffffd
	.align		4
        /*0018*/ 	.word	0x00000000
	.align		4
        /*001c*/ 	.word	0xfffffffc


//--------------------- .text.gluon_mma           --------------------------
	.section	.text.gluon_mma,"ax",@progbits
	.align	128
        .global         gluon_mma
        .type           gluon_mma,@function
        .size           gluon_mma,(.L_x_1 - gluon_mma)
        .other          gluon_mma,@"STO_CUDA_ENTRY STV_DEFAULT"
gluon_mma:
.text.gluon_mma:
[----:B------:R-:W-:Y:S01]  /*0000*/  LDC R1, c[0x0][0x28] ;  /* 0x00000a00ff017b82 */ /* 0x000fe20000000800 */
[----:B------:R-:W0:Y:S07]  /*0010*/  S2R R6, SR_TID.X ;  /* 0x0000000000067919 */ /* 0x000e2e0000002100 */
[----:B------:R-:W1:Y:S01]  /*0020*/  LDC.64 R12, c[0x0][0x210] ;  /* 0x00008400ff0c7b82 */ /* 0x000e620000000a00 */
[----:B------:R-:W-:-:S07]  /*0030*/  ULDC.64 UR14, c[0x0][0x208] ;  /* 0x00008200000e7ab9 */ /* 0x000fce0000000a00 */
[----:B------:R-:W2:Y:S01]  /*0040*/  S2UR UR12, SR_CgaCtaId ;  /* 0x00000000000c79c3 */ /* 0x000ea20000008800 */
[----:B------:R-:W-:Y:S01]  /*0050*/  UMOV UR4, 0x400 ;  /* 0x0000040000047882 */ /* 0x000fe20000000000 */
[----:B------:R-:W-:Y:S01]  /*0060*/  UMOV UR11, 0x40000040 ;  /* 0x40000040000b7882 */ /* 0x000fe20000000000 */
[----:B------:R-:W-:Y:S01]  /*0070*/  UMOV UR9, 0x80000020 ;  /* 0x8000002000097882 */ /* 0x000fe20000000000 */
[----:B------:R-:W-:-:S04]  /*0080*/  UMOV UR7, 0x40000040 ;  /* 0x4000004000077882 */ /* 0x000fc80000000000 */
[----:B------:R-:W3:Y:S01]  /*0090*/  LDC.64 R98, c[0x0][0x220] ;  /* 0x00008800ff627b82 */ /* 0x000ee20000000a00 */
[----:B0-----:R-:W-:Y:S02]  /*00a0*/  SHF.R.U32.HI R3, RZ, 0x5, R6 ;  /* 0x00000005ff037819 */ /* 0x001fe40000011606 */
[C---:B------:R-:W-:Y:S02]  /*00b0*/  LOP3.LUT R8, R6.reuse, 0x1f, RZ, 0xc0, !PT ;  /* 0x0000001f06087812 */ /* 0x040fe400078ec0ff */
[----:B------:R-:W-:Y:S02]  /*00c0*/  SGXT.U32 R3, R3, 0x3 ;  /* 0x000000030303781a */ /* 0x000fe40000000000 */
[----:B------:R-:W-:Y:S02]  /*00d0*/  LOP3.LUT R116, R6, 0xe0, RZ, 0xc0, !PT ;  /* 0x000000e006747812 */ /* 0x000fe400078ec0ff */
[C---:B------:R-:W-:Y:S02]  /*00e0*/  LOP3.LUT R114, R3.reuse, 0x8, RZ, 0xfc, !PT ;  /* 0x0000000803727812 */ /* 0x040fe400078efcff */
[C---:B------:R-:W-:Y:S01]  /*00f0*/  LOP3.LUT R102, R3.reuse, 0x38, RZ, 0xfc, !PT ;  /* 0x0000003803667812 */ /* 0x040fe200078efcff */
[----:B------:R-:W-:Y:S01]  /*0100*/  IMAD.SHL.U32 R10, R116, 0x2, RZ ;  /* 0x00000002740a7824 */ /* 0x000fe200078e00ff */
[C---:B-1----:R-:W-:Y:S01]  /*0110*/  LEA R72, P6, R114.reuse, R12, 0x6 ;  /* 0x0000000c72487211 */ /* 0x042fe200078c30ff */
[----:B------:R-:W-:Y:S01]  /*0120*/  IMAD.SHL.U32 R16, R114, 0x20, RZ ;  /* 0x0000002072107824 */ /* 0x000fe200078e00ff */
[C---:B------:R-:W-:Y:S01]  /*0130*/  LOP3.LUT R112, R3.reuse, 0x10, RZ, 0xfc, !PT ;  /* 0x0000001003707812 */ /* 0x040fe200078efcff */
[----:B------:R-:W-:Y:S01]  /*0140*/  IMAD.SHL.U32 R28, R102, 0x20, RZ ;  /* 0x00000020661c7824 */ /* 0x000fe200078e00ff */
[----:B------:R-:W-:-:S02]  /*0150*/  LOP3.LUT R110, R3, 0x18, RZ, 0xfc, !PT ;  /* 0x00000018036e7812 */ /* 0x000fc400078efcff */
[-C--:B------:R-:W-:Y:S01]  /*0160*/  LEA.HI.X R73, R16, R13.reuse, RZ, 0x1, P6 ;  /* 0x0000000d10497211 */ /* 0x080fe200030f0cff */
[----:B------:R-:W-:Y:S01]  /*0170*/  IMAD.SHL.U32 R18, R112, 0x20, RZ ;  /* 0x0000002070127824 */ /* 0x000fe200078e00ff */
[-C--:B------:R-:W-:Y:S01]  /*0180*/  LEA R16, P6, R102, R12.reuse, 0x6 ;  /* 0x0000000c66107211 */ /* 0x080fe200078c30ff */
[----:B------:R-:W-:Y:S01]  /*0190*/  IMAD.SHL.U32 R20, R110, 0x20, RZ ;  /* 0x000000206e147824 */ /* 0x000fe200078e00ff */
[C---:B------:R-:W-:Y:S01]  /*01a0*/  LOP3.LUT R108, R3.reuse, 0x20, RZ, 0xfc, !PT ;  /* 0x00000020036c7812 */ /* 0x040fe200078efcff */
[----:B------:R-:W-:Y:S01]  /*01b0*/  IMAD.WIDE.U32 R72, R8, 0x2, R72 ;  /* 0x0000000208487825 */ /* 0x000fe200078e0048 */
[----:B------:R-:W-:Y:S02]  /*01c0*/  LEA.HI.X R17, R28, R13, RZ, 0x1, P6 ;  /* 0x0000000d1c117211 */ /* 0x000fe400030f0cff */
[C---:B------:R-:W-:Y:S01]  /*01d0*/  LOP3.LUT R106, R3.reuse, 0x28, RZ, 0xfc, !PT ;  /* 0x00000028036a7812 */ /* 0x040fe200078efcff */
[----:B------:R-:W-:Y:S01]  /*01e0*/  IMAD.SHL.U32 R22, R108, 0x20, RZ ;  /* 0x000000206c167824 */ /* 0x000fe200078e00ff */
[C---:B------:R-:W-:Y:S01]  /*01f0*/  LOP3.LUT R104, R3.reuse, 0x30, RZ, 0xfc, !PT ;  /* 0x0000003003687812 */ /* 0x040fe200078efcff */
[----:B------:R-:W-:Y:S01]  /*0200*/  IMAD.WIDE.U32 R16, R8, 0x2, R16 ;  /* 0x0000000208107825 */ /* 0x000fe200078e0010 */
[C---:B------:R-:W-:Y:S01]  /*0210*/  LOP3.LUT R100, R3.reuse, 0x40, RZ, 0xfc, !PT ;  /* 0x0000004003647812 */ /* 0x040fe200078efcff */
[----:B------:R-:W4:Y:S01]  /*0220*/  LDG.E.U16 R72, desc[UR14][R72.64] ;  /* 0x0000000e48487981 */ /* 0x000f22000c1e1500 */
[C---:B------:R-:W-:Y:S01]  /*0230*/  LOP3.LUT R96, R3.reuse, 0x48, RZ, 0xfc, !PT ;  /* 0x0000004803607812 */ /* 0x040fe200078efcff */
[----:B------:R-:W-:Y:S01]  /*0240*/  IMAD.SHL.U32 R24, R106, 0x20, RZ ;  /* 0x000000206a187824 */ /* 0x000fe200078e00ff */
[C---:B------:R-:W-:Y:S01]  /*0250*/  LOP3.LUT R94, R3.reuse, 0x50, RZ, 0xfc, !PT ;  /* 0x00000050035e7812 */ /* 0x040fe200078efcff */
[----:B------:R-:W-:Y:S01]  /*0260*/  IMAD.SHL.U32 R26, R104, 0x20, RZ ;  /* 0x00000020681a7824 */ /* 0x000fe200078e00ff */
[C---:B------:R-:W-:Y:S01]  /*0270*/  LOP3.LUT R125, R3.reuse, 0x58, RZ, 0xfc, !PT ;  /* 0x00000058037d7812 */ /* 0x040fe200078efcff */
[----:B------:R-:W-:Y:S01]  /*0280*/  IMAD.SHL.U32 R30, R100, 0x20, RZ ;  /* 0x00000020641e7824 */ /* 0x000fe200078e00ff */
[----:B------:R-:W-:Y:S01]  /*0290*/  LOP3.LUT R123, R3, 0x60, RZ, 0xfc, !PT ;  /* 0x00000060037b7812 */ /* 0x000fe200078efcff */
[----:B------:R-:W-:Y:S01]  /*02a0*/  IMAD.SHL.U32 R32, R96, 0x20, RZ ;  /* 0x0000002060207824 */ /* 0x000fe200078e00ff */
[-C--:B------:R-:W-:Y:S01]  /*02b0*/  LEA R70, P5, R112, R12.reuse, 0x6 ;  /* 0x0000000c70467211 */ /* 0x080fe200078a30ff */
[----:B------:R0:W5:Y:S01]  /*02c0*/  LDG.E.U16 R73, desc[UR14][R16.64] ;  /* 0x0000000e10497981 */ /* 0x000162000c1e1500 */
[-C--:B------:R-:W-:Y:S01]  /*02d0*/  LEA R68, P4, R110, R12.reuse, 0x6 ;  /* 0x0000000c6e447211 */ /* 0x080fe200078830ff */
[----:B------:R-:W-:Y:S01]  /*02e0*/  IMAD.SHL.U32 R34, R94, 0x20, RZ ;  /* 0x000000205e227824 */ /* 0x000fe200078e00ff */
[-C--:B------:R-:W-:Y:S01]  /*02f0*/  LEA R66, P0, R108, R12.reuse, 0x6 ;  /* 0x0000000c6c427211 */ /* 0x080fe200078030ff */
[----:B------:R-:W-:Y:S01]  /*0300*/  IMAD.SHL.U32 R36, R125, 0x20, RZ ;  /* 0x000000207d247824 */ /* 0x000fe200078e00ff */
[-C--:B------:R-:W-:Y:S01]  /*0310*/  LEA R64, P3, R106, R12.reuse, 0x6 ;  /* 0x0000000c6a407211 */ /* 0x080fe200078630ff */
[----:B------:R-:W-:Y:S01]  /*0320*/  IMAD.SHL.U32 R38, R123, 0x20, RZ ;  /* 0x000000207b267824 */ /* 0x000fe200078e00ff */
[----:B------:R-:W-:-:S02]  /*0330*/  LEA R14, P2, R104, R12, 0x6 ;  /* 0x0000000c680e7211 */ /* 0x000fc400078430ff */
[C---:B------:R-:W-:Y:S01]  /*0340*/  LOP3.LUT R121, R3.reuse, 0x68, RZ, 0xfc, !PT ;  /* 0x0000006803797812 */ /* 0x040fe200078efcff */
[----:B0-----:R-:W0:Y:S01]  /*0350*/  LDC.64 R16, c[0x0][0x218] ;  /* 0x00008600ff107b82 */ /* 0x001e220000000a00 */
[C---:B------:R-:W-:Y:S02]  /*0360*/  LOP3.LUT R119, R3.reuse, 0x70, RZ, 0xfc, !PT ;  /* 0x0000007003777812 */ /* 0x040fe400078efcff */
[----:B------:R-:W-:Y:S01]  /*0370*/  LOP3.LUT R117, R3, 0x78, RZ, 0xfc, !PT ;  /* 0x0000007803757812 */ /* 0x000fe200078efcff */
[----:B------:R-:W-:Y:S01]  /*0380*/  IMAD.SHL.U32 R40, R121, 0x20, RZ ;  /* 0x0000002079287824 */ /* 0x000fe200078e00ff */
[----:B------:R-:W-:Y:S01]  /*0390*/  LOP3.LUT R115, R3, 0x80, RZ, 0xfc, !PT ;  /* 0x0000008003737812 */ /* 0x000fe200078efcff */
[----:B------:R-:W-:Y:S01]  /*03a0*/  IMAD.SHL.U32 R42, R119, 0x20, RZ ;  /* 0x00000020772a7824 */ /* 0x000fe200078e00ff */
[----:B------:R-:W-:Y:S01]  /*03b0*/  LOP3.LUT R113, R3, 0x88, RZ, 0xfc, !PT ;  /* 0x0000008803717812 */ /* 0x000fe200078efcff */
[----:B------:R-:W-:Y:S01]  /*03c0*/  IMAD.SHL.U32 R44, R117, 0x20, RZ ;  /* 0x00000020752c7824 */ /* 0x000fe200078e00ff */
[----:B------:R-:W-:Y:S01]  /*03d0*/  LOP3.LUT R111, R3, 0x90, RZ, 0xfc, !PT ;  /* 0x00000090036f7812 */ /* 0x000fe200078efcff */
[----:B------:R-:W-:Y:S01]  /*03e0*/  IMAD.SHL.U32 R46, R115, 0x20, RZ ;  /* 0x00000020732e7824 */ /* 0x000fe200078e00ff */
[-C--:B------:R-:W-:Y:S01]  /*03f0*/  LEA.HI.X R71, R18, R13.reuse, RZ, 0x1, P5 ;  /* 0x0000000d12477211 */ /* 0x080fe200028f0cff */
[----:B------:R-:W-:Y:S01]  /*0400*/  IMAD.SHL.U32 R48, R113, 0x20, RZ ;  /* 0x0000002071307824 */ /* 0x000fe200078e00ff */
[-C--:B------:R-:W-:Y:S01]  /*0410*/  LEA.HI.X R69, R20, R13.reuse, RZ, 0x1, P4 ;  /* 0x0000000d14457211 */ /* 0x080fe200020f0cff */
[----:B------:R-:W-:Y:S01]  /*0420*/  IMAD.SHL.U32 R50, R111, 0x20, RZ ;  /* 0x000000206f327824 */ /* 0x000fe200078e00ff */
[----:B------:R-:W-:-:S02]  /*0430*/  LEA.HI.X R67, R22, R13, RZ, 0x1, P0 ;  /* 0x0000000d16437211 */ /* 0x000fc400000f0cff */
[-C--:B------:R-:W-:Y:S02]  /*0440*/  LEA.HI.X R65, R24, R13.reuse, RZ, 0x1, P3 ;  /* 0x0000000d18417211 */ /* 0x080fe400018f0cff */
[----:B------:R-:W-:Y:S02]  /*0450*/  LEA.HI.X R15, R26, R13, RZ, 0x1, P2 ;  /* 0x0000000d1a0f7211 */ /* 0x000fe400010f0cff */
[-C--:B------:R-:W-:Y:S02]  /*0460*/  LEA R18, P5, R100, R12.reuse, 0x6 ;  /* 0x0000000c64127211 */ /* 0x080fe400078a30ff */
[-C--:B------:R-:W-:Y:S02]  /*0470*/  LEA R20, P4, R96, R12.reuse, 0x6 ;  /* 0x0000000c60147211 */ /* 0x080fe400078830ff */
[-C--:B------:R-:W-:Y:S02]  /*0480*/  LEA R22, P0, R94, R12.reuse, 0x6 ;  /* 0x0000000c5e167211 */ /* 0x080fe400078030ff */
[----:B------:R-:W-:-:S02]  /*0490*/  LEA R24, P3, R125, R12, 0x6 ;  /* 0x0000000c7d187211 */ /* 0x000fc400078630ff */
[----:B------:R-:W-:Y:S02]  /*04a0*/  LEA R26, P2, R123, R12, 0x6 ;  /* 0x0000000c7b1a7211 */ /* 0x000fe400078430ff */
[C---:B------:R-:W-:Y:S02]  /*04b0*/  LOP3.LUT R107, R3.reuse, 0xa0, RZ, 0xfc, !PT ;  /* 0x000000a0036b7812 */ /* 0x040fe400078efcff */
[C---:B------:R-:W-:Y:S02]  /*04c0*/  LOP3.LUT R105, R3.reuse, 0xa8, RZ, 0xfc, !PT ;  /* 0x000000a803697812 */ /* 0x040fe400078efcff */
        /* <DEDUP_REMOVED lines=17> */
[-C--:B------:R-:W-:Y:S02]  /*05e0*/  LEA R36, P3, R113, R12.reuse, 0x6 ;  /* 0x0000000c71247211 */ /* 0x080fe400078630ff */
[----:B------:R-:W-:Y:S02]  /*05f0*/  LEA R38, P2, R111, R12, 0x6 ;  /* 0x0000000c6f267211 */ /* 0x000fe400078430ff */
[C---:B------:R-:W-:Y:S02]  /*0600*/  LOP3.LUT R109, R3.reuse, 0x98, RZ, 0xfc, !PT ;  /* 0x00000098036d7812 */ /* 0x040fe400078efcff */
[C---:B------:R-:W-:Y:S02]  /*0610*/  LOP3.LUT R95, R3.reuse, 0xc8, RZ, 0xfc, !PT ;  /* 0x000000c8035f7812 */ /* 0x040fe400078efcff */
[C---:B------:R-:W-:Y:S02]  /*0620*/  LOP3.LUT R93, R3.reuse, 0xd0, RZ, 0xfc, !PT ;  /* 0x000000d0035d7812 */ /* 0x040fe400078efcff */
[----:B------:R-:W-:-:S02]  /*0630*/  LOP3.LUT R5, R3, 0xd8, RZ, 0xfc, !PT ;  /* 0x000000d803057812 */ /* 0x000fc400078efcff */
[C---:B------:R-:W-:Y:S02]  /*0640*/  LOP3.LUT R7, R3.reuse, 0xe0, RZ, 0xfc, !PT ;  /* 0x000000e003077812 */ /* 0x040fe400078efcff */
[C---:B------:R-:W-:Y:S02]  /*0650*/  LOP3.LUT R9, R3.reuse, 0xe8, RZ, 0xfc, !PT ;  /* 0x000000e803097812 */ /* 0x040fe400078efcff */
[----:B------:R-:W-:Y:S02]  /*0660*/  LOP3.LUT R11, R3, 0xf0, RZ, 0xfc, !PT ;  /* 0x000000f0030b7812 */ /* 0x000fe400078efcff */
[-C--:B------:R-:W-:Y:S01]  /*0670*/  IADD3 R74, P1, R10, R12.reuse, RZ ;  /* 0x0000000c0a4a7210 */ /* 0x080fe20007f3e0ff */
[----:B------:R-:W-:Y:S01]  /*0680*/  IMAD.WIDE.U32 R14, R8, 0x2, R14 ;  /* 0x00000002080e7825 */ /* 0x000fe200078e000e */
[-C--:B------:R-:W-:Y:S02]  /*0690*/  LEA.HI.X R29, R40, R13.reuse, RZ, 0x1, P6 ;  /* 0x0000000d281d7211 */ /* 0x080fe400030f0cff */
[-C--:B------:R-:W-:Y:S01]  /*06a0*/  LEA.HI.X R31, R42, R13.reuse, RZ, 0x1, P5 ;  /* 0x0000000d2a1f7211 */ /* 0x080fe200028f0cff */
[----:B------:R-:W-:Y:S01]  /*06b0*/  IMAD.SHL.U32 R82, R95, 0x20, RZ ;  /* 0x000000205f527824 */ /* 0x000fe200078e00ff */
[-C--:B------:R-:W-:Y:S01]  /*06c0*/  LEA.HI.X R33, R44, R13.reuse, RZ, 0x1, P4 ;  /* 0x0000000d2c217211 */ /* 0x080fe200020f0cff */
[----:B------:R-:W-:Y:S01]  /*06d0*/  IMAD.SHL.U32 R76, R93, 0x20, RZ ;  /* 0x000000205d4c7824 */ /* 0x000fe200078e00ff */
[-C--:B------:R-:W-:Y:S01]  /*06e0*/  LEA.HI.X R35, R46, R13.reuse, RZ, 0x1, P0 ;  /* 0x0000000d2e237211 */ /* 0x080fe200000f0cff */
[----:B------:R-:W-:Y:S01]  /*06f0*/  IMAD.SHL.U32 R78, R5, 0x20, RZ ;  /* 0x00000020054e7824 */ /* 0x000fe200078e00ff */
[-C--:B------:R-:W-:Y:S01]  /*0700*/  LEA.HI.X R37, R48, R13.reuse, RZ, 0x1, P3 ;  /* 0x0000000d30257211 */ /* 0x080fe200018f0cff */
[----:B------:R-:W-:Y:S01]  /*0710*/  IMAD.SHL.U32 R80, R7, 0x20, RZ ;  /* 0x0000002007507824 */ /* 0x000fe200078e00ff */
[----:B------:R-:W-:Y:S01]  /*0720*/  LEA.HI.X R39, R50, R13, RZ, 0x1, P2 ;  /* 0x0000000d32277211 */ /* 0x000fe200010f0cff */
[----:B------:R-:W-:Y:S01]  /*0730*/  IMAD.SHL.U32 R0, R9, 0x20, RZ ;  /* 0x0000002009007824 */ /* 0x000fe200078e00ff */
[----:B------:R-:W-:Y:S01]  /*0740*/  LOP3.LUT R3, R3, 0xf8, RZ, 0xfc, !PT ;  /* 0x000000f803037812 */ /* 0x000fe200078efcff */
[----:B------:R-:W-:Y:S01]  /*0750*/  IMAD.SHL.U32 R2, R11, 0x20, RZ ;  /* 0x000000200b027824 */ /* 0x000fe200078e00ff */
[C---:B------:R-:W-:Y:S01]  /*0760*/  SHF.L.U32 R52, R109.reuse, 0x5, RZ ;  /* 0x000000056d347819 */ /* 0x040fe200000006ff */
[----:B------:R-:W-:Y:S01]  /*0770*/  IMAD.WIDE.U32 R20, R8, 0x2, R20 ;  /* 0x0000000208147825 */ /* 0x000fe200078e0014 */
[-C--:B------:R-:W-:Y:S01]  /*0780*/  LEA R40, P6, R109, R12.reuse, 0x6 ;  /* 0x0000000c6d287211 */ /* 0x080fe200078c30ff */
[----:B------:R-:W3:Y:S01]  /*0790*/  LDG.E.U16 R14, desc[UR14][R14.64] ;  /* 0x0000000e0e0e7981 */ /* 0x000ee2000c1e1500 */
[-C--:B------:R-:W-:Y:S01]  /*07a0*/  LEA R42, P5, R107, R12.reuse, 0x6 ;  /* 0x0000000c6b2a7211 */ /* 0x080fe200078a30ff */
[----:B------:R-:W-:Y:S01]  /*07b0*/  IMAD.SHL.U32 R4, R3, 0x20, RZ ;  /* 0x0000002003047824 */ /* 0x000fe200078e00ff */
[----:B------:R-:W-:-:S02]  /*07c0*/  LEA R44, P4, R105, R12, 0x6 ;  /* 0x0000000c692c7211 */ /* 0x000fc400078830ff */
[-C--:B------:R-:W-:Y:S02]  /*07d0*/  LEA R46, P0, R103, R12.reuse, 0x6 ;  /* 0x0000000c672e7211 */ /* 0x080fe400078030ff */
[-C--:B------:R-:W-:Y:S02]  /*07e0*/  LEA R48, P3, R101, R12.reuse, 0x6 ;  /* 0x0000000c65307211 */ /* 0x080fe400078630ff */
[----:B------:R-:W-:Y:S01]  /*07f0*/  LEA R50, P2, R97, R12, 0x6 ;  /* 0x0000000c61327211 */ /* 0x000fe200078430ff */
[----:B------:R-:W-:Y:S01]  /*0800*/  IMAD.WIDE.U32 R30, R8, 0x2, R30 ;  /* 0x00000002081e7825 */ /* 0x000fe200078e001e */
[-C--:B------:R-:W-:Y:S01]  /*0810*/  LEA.HI.X R41, R52, R13.reuse, RZ, 0x1, P6 ;  /* 0x0000000d34297211 */ /* 0x080fe200030f0cff */
[----:B------:R-:W3:Y:S01]  /*0820*/  LDG.E.U16 R20, desc[UR14][R20.64] ;  /* 0x0000000e14147981 */ /* 0x000ee2000c1e1500 */
[-C--:B------:R-:W-:Y:S02]  /*0830*/  LEA.HI.X R43, R54, R13.reuse, RZ, 0x1, P5 ;  /* 0x0000000d362b7211 */ /* 0x080fe400028f0cff */
[----:B------:R-:W-:-:S02]  /*0840*/  LEA.HI.X R45, R56, R13, RZ, 0x1, P4 ;  /* 0x0000000d382d7211 */ /* 0x000fc400020f0cff */
[-C--:B------:R-:W-:Y:S01]  /*0850*/  LEA.HI.X R75, R116, R13.reuse, RZ, 0x1, P1 ;  /* 0x0000000d744b7211 */ /* 0x080fe200008f0cff */
[----:B------:R-:W-:Y:S01]  /*0860*/  IMAD.WIDE.U32 R18, R8, 0x2, R18 ;  /* 0x0000000208127825 */ /* 0x000fe200078e0012 */
[-C--:B------:R-:W-:Y:S01]  /*0870*/  LEA.HI.X R47, R58, R13.reuse, RZ, 0x1, P0 ;  /* 0x0000000d3a2f7211 */ /* 0x080fe200000f0cff */
[----:B------:R0:W3:Y:S01]  /*0880*/  LDG.E.U16 R15, desc[UR14][R30.64] ;  /* 0x0000000e1e0f7981 */ /* 0x0000e2000c1e1500 */
[-C--:B------:R-:W-:Y:S01]  /*0890*/  LEA.HI.X R49, R60, R13.reuse, RZ, 0x1, P3 ;  /* 0x0000000d3c317211 */ /* 0x080fe200018f0cff */
[----:B------:R-:W-:Y:S01]  /*08a0*/  IMAD.WIDE.U32 R38, R8, 0x2, R38 ;  /* 0x0000000208267825 */ /* 0x000fe200078e0026 */
[----:B------:R-:W-:Y:S01]  /*08b0*/  LEA.HI.X R51, R62, R13, RZ, 0x1, P2 ;  /* 0x0000000d3e337211 */ /* 0x000fe200010f0cff */
[----:B------:R-:W3:Y:S01]  /*08c0*/  LDG.E.U16 R18, desc[UR14][R18.64] ;  /* 0x0000000e12127981 */ /* 0x000ee2000c1e1500 */
[-C--:B------:R-:W-:Y:S01]  /*08d0*/  LEA R52, P6, R95, R12.reuse, 0x6 ;  /* 0x0000000c5f347211 */ /* 0x080fe200078c30ff */
[C---:B------:R-:W-:Y:S01]  /*08e0*/  IMAD.WIDE.U32 R36, R8.reuse, 0x2, R36 ;  /* 0x0000000208247825 */ /* 0x040fe200078e0024 */
[-C--:B------:R-:W-:Y:S01]  /*08f0*/  LEA R54, P5, R93, R12.reuse, 0x6 ;  /* 0x0000000c5d367211 */ /* 0x080fe200078a30ff */
[----:B------:R1:W3:Y:S01]  /*0900*/  LDG.E.U16 R21, desc[UR14][R38.64] ;  /* 0x0000000e26157981 */ /* 0x0002e2000c1e1500 */
[-C--:B------:R-:W-:Y:S01]  /*0910*/  LEA R56, P4, R5, R12.reuse, 0x6 ;  /* 0x0000000c05387211 */ /* 0x080fe200078830ff */
[----:B------:R-:W-:Y:S01]  /*0920*/  IMAD.WIDE.U32 R74, R8, 0x2, R74 ;  /* 0x00000002084a7825 */ /* 0x000fe200078e004a */
[----:B------:R-:W-:-:S02]  /*0930*/  LEA R58, P0, R7, R12, 0x6 ;  /* 0x0000000c073a7211 */ /* 0x000fc400078030ff */
[-C--:B------:R-:W-:Y:S01]  /*0940*/  LEA R60, P3, R9, R12.reuse, 0x6 ;  /* 0x0000000c093c7211 */ /* 0x080fe200078630ff */
[----:B------:R2:W3:Y:S01]  /*0950*/  LDG.E.U16 R19, desc[UR14][R36.64] ;  /* 0x0000000e24137981 */ /* 0x0004e2000c1e1500 */
        /* <DEDUP_REMOVED lines=10> */
[----:B------:R-:W3:Y:S01]  /*0a00*/  LDG.E.U16 R70, desc[UR14][R70.64] ;  /* 0x0000000e46467981 */ /* 0x000ee2000c1e1500 */
[-C--:B------:R-:W-:Y:S02]  /*0a10*/  LEA.HI.X R63, R2, R13.reuse, RZ, 0x1, P2 ;  /* 0x0000000d023f7211 */ /* 0x080fe400010f0cff */
[----:B------:R-:W-:Y:S02]  /*0a20*/  LEA.HI.X R13, R4, R13, RZ, 0x1, P1 ;  /* 0x0000000d040d7211 */ /* 0x000fe400008f0cff */
[-C--:B0-----:R-:W-:Y:S01]  /*0a30*/  LEA R30, P0, R116, R16.reuse, 0x2 ;  /* 0x00000010741e7211 */ /* 0x081fe200078010ff */
[----:B------:R-:W-:Y:S01]  /*0a40*/  IMAD.SHL.U32 R4, R114, 0x40, RZ ;  /* 0x0000004072047824 */ /* 0x000fe200078e00ff */
[----:B------:R-:W3:Y:S01]  /*0a50*/  LDG.E.U16 R68, desc[UR14][R68.64] ;  /* 0x0000000e44447981 */ /* 0x000ee2000c1e1500 */
[----:B------:R-:W-:Y:S01]  /*0a60*/  IMAD.SHL.U32 R2, R112, 0x40, RZ ;  /* 0x0000004070027824 */ /* 0x000fe200078e00ff */
[----:B------:R-:W-:Y:S01]  /*0a70*/  LEA.HI.X R31, R10, R17, RZ, 0x1, P0 ;  /* 0x000000110a1f7211 */ /* 0x000fe200000f0cff */
[----:B-1----:R-:W-:Y:S01]  /*0a80*/  IMAD.WIDE.U32 R38, R8, 0x2, R12 ;  /* 0x0000000208267825 */ /* 0x002fe200078e000c */
[----:B--2---:R-:W-:-:S02]  /*0a90*/  LEA R36, P0, R114, R16, 0x7 ;  /* 0x0000001072247211 */ /* 0x004fc400078038ff */
[-C--:B------:R-:W-:Y:S01]  /*0aa0*/  LEA R12, P1, R112, R16.reuse, 0x7 ;  /* 0x00000010700c7211 */ /* 0x080fe200078238ff */
[C---:B------:R-:W-:Y:S01]  /*0ab0*/  IMAD.SHL.U32 R0, R110.reuse, 0x40, RZ ;  /* 0x000000406e007824 */ /* 0x040fe200078e00ff */
[----:B------:R-:W-:Y:S01]  /*0ac0*/  LEA R16, P2, R110, R16, 0x7 ;  /* 0x000000106e107211 */ /* 0x000fe200078438ff */
[----:B------:R-:W-:Y:S01]  /*0ad0*/  IMAD.WIDE.U32 R66, R8, 0x2, R66 ;  /* 0x0000000208427825 */ /* 0x000fe200078e0042 */
[-C--:B------:R-:W-:Y:S01]  /*0ae0*/  LEA.HI.X R37, R4, R17.reuse, RZ, 0x1, P0 ;  /* 0x0000001104257211 */ /* 0x080fe200000f0cff */
[----:B------:R-:W2:Y:S01]  /*0af0*/  LDG.E.U16 R38, desc[UR14][R38.64] ;  /* 0x0000000e26267981 */ /* 0x000ea2000c1e1500 */
[-C--:B------:R-:W-:Y:S02]  /*0b00*/  LEA.HI.X R13, R2, R17.reuse, RZ, 0x1, P1 ;  /* 0x00000011020d7211 */ /* 0x080fe400008f0cff */
[----:B------:R-:W-:Y:S01]  /*0b10*/  LEA.HI.X R17, R0, R17, RZ, 0x1, P2 ;  /* 0x0000001100117211 */ /* 0x000fe200010f0cff */
[C---:B------:R-:W-:Y:S01]  /*0b20*/  IMAD.WIDE.U32 R64, R8.reuse, 0x2, R64 ;  /* 0x0000000208407825 */ /* 0x040fe200078e0040 */
[----:B------:R-:W2:Y:S03]  /*0b30*/  LDG.E.U16 R66, desc[UR14][R66.64] ;  /* 0x0000000e42427981 */ /* 0x000ea6000c1e1500 */
[----:B------:R-:W-:-:S02]  /*0b40*/  IMAD.WIDE.U32 R22, R8, 0x2, R22 ;  /* 0x0000000208167825 */ /* 0x000fc400078e0016 */
[----:B------:R-:W2:Y:S02]  /*0b50*/  LDG.E.U16 R64, desc[UR14][R64.64] ;  /* 0x0000000e40407981 */ /* 0x000ea4000c1e1500 */
[C---:B------:R-:W-:Y:S02]  /*0b60*/  IMAD.WIDE.U32 R24, R8.reuse, 0x2, R24 ;  /* 0x0000000208187825 */ /* 0x040fe400078e0018 */
[----:B------:R-:W2:Y:S02]  /*0b70*/  LDG.E.U16 R22, desc[UR14][R22.64] ;  /* 0x0000000e16167981 */ /* 0x000ea4000c1e1500 */
[C---:B------:R-:W-:Y:S02]  /*0b80*/  IMAD.WIDE.U32 R26, R8.reuse, 0x2, R26 ;  /* 0x00000002081a7825 */ /* 0x040fe400078e001a */
[----:B------:R-:W2:Y:S02]  /*0b90*/  LDG.E.U16 R24, desc[UR14][R24.64] ;  /* 0x0000000e18187981 */ /* 0x000ea4000c1e1500 */
[----:B------:R-:W-:-:S02]  /*0ba0*/  IMAD.WIDE.U32 R28, R8, 0x2, R28 ;  /* 0x00000002081c7825 */ /* 0x000fc400078e001c */
[----:B------:R-:W2:Y:S02]  /*0bb0*/  LDG.E.U16 R26, desc[UR14][R26.64] ;  /* 0x0000000e1a1a7981 */ /* 0x000ea4000c1e1500 */
[C---:B------:R-:W-:Y:S02]  /*0bc0*/  IMAD.WIDE.U32 R32, R8.reuse, 0x2, R32 ;  /* 0x0000000208207825 */ /* 0x040fe400078e0020 */
[----:B------:R-:W2:Y:S02]  /*0bd0*/  LDG.E.U16 R28, desc[UR14][R28.64] ;  /* 0x0000000e1c1c7981 */ /* 0x000ea4000c1e1500 */
[C---:B------:R-:W-:Y:S02]  /*0be0*/  IMAD.WIDE.U32 R34, R8.reuse, 0x2, R34 ;  /* 0x0000000208227825 */ /* 0x040fe400078e0022 */
[----:B------:R-:W2:Y:S02]  /*0bf0*/  LDG.E.U16 R32, desc[UR14][R32.64] ;  /* 0x0000000e20207981 */ /* 0x000ea4000c1e1500 */
[----:B------:R-:W-:-:S02]  /*0c00*/  IMAD.WIDE.U32 R40, R8, 0x2, R40 ;  /* 0x0000000208287825 */ /* 0x000fc400078e0028 */
[----:B------:R0:W2:Y:S02]  /*0c10*/  LDG.E.U16 R34, desc[UR14][R34.64] ;  /* 0x0000000e22227981 */ /* 0x0000a4000c1e1500 */
        /* <DEDUP_REMOVED lines=29> */
[----:B------:R-:W2:Y:S04]  /*0df0*/  LDG.E.U16 R29, desc[UR14][R12.64] ;  /* 0x0000000e0c1d7981 */ /* 0x000ea8000c1e1500 */
[----:B------:R-:W2:Y:S04]  /*0e00*/  LDG.E.U16 R91, desc[UR14][R16.64] ;  /* 0x0000000e105b7981 */ /* 0x000ea8000c1e1500 */
[----:B------:R-:W2:Y:S04]  /*0e10*/  LDG.E.U16 R88, desc[UR14][R30.64+0x40] ;  /* 0x0000400e1e587981 */ /* 0x000ea8000c1e1500 */
[----:B------:R-:W2:Y:S04]  /*0e20*/  LDG.E.U16 R89, desc[UR14][R36.64+0x40] ;  /* 0x0000400e24597981 */ /* 0x000ea8000c1e1500 */
[----:B------:R1:W2:Y:S04]  /*0e30*/  LDG.E.U16 R90, desc[UR14][R12.64+0x40] ;  /* 0x0000400e0c5a7981 */ /* 0x0002a8000c1e1500 */
[----:B------:R-:W2:Y:S01]  /*0e40*/  LDG.E.U16 R92, desc[UR14][R16.64+0x40] ;  /* 0x0000400e105c7981 */ /* 0x000ea2000c1e1500 */
[----:B0-----:R-:W-:-:S02]  /*0e50*/  LEA R35, R116, R8, 0x1 ;  /* 0x0000000874237211 */ /* 0x001fc400078e08ff */
[C---:B------:R-:W-:Y:S01]  /*0e60*/  LOP3.LUT R23, R6.reuse, 0xc0, RZ, 0xc0, !PT ;  /* 0x000000c006177812 */ /* 0x040fe200078ec0ff */
[----:B------:R-:W-:Y:S02]  /*0e70*/  IMAD.SHL.U32 R33, R6, 0x2, RZ ;  /* 0x0000000206217824 */ /* 0x000fe400078e00ff */
[----:B-1----:R-:W-:Y:S01]  /*0e80*/  IMAD.SHL.U32 R13, R35, 0x2, RZ ;  /* 0x00000002230d7824 */ /* 0x002fe200078e00ff */
[----:B------:R-:W-:Y:S01]  /*0e90*/  SHF.R.U32.HI R12, RZ, 0x1, R116 ;  /* 0x00000001ff0c7819 */ /* 0x000fe20000011674 */
[----:B------:R-:W-:Y:S01]  /*0ea0*/  ULEA UR12, UR12, UR4, 0x18 ;  /* 0x000000040c0c7291 */ /* 0x000fe2000f8ec03f */
[----:B------:R-:W-:Y:S02]  /*0eb0*/  SHF.R.U32.HI R76, RZ, 0x2, R23 ;  /* 0x00000002ff4c7819 */ /* 0x000fe40000011617 */
[----:B------:R-:W-:Y:S02]  /*0ec0*/  LOP3.LUT R12, R13, R12, RZ, 0x3c, !PT ;  /* 0x0000000c0d0c7212 */ /* 0x000fe400078e3cff */
[----:B------:R-:W-:-:S02]  /*0ed0*/  LOP3.LUT R33, R76, 0x1fe, R33, 0x78, !PT ;  /* 0x000001fe4c217812 */ /* 0x000fc400078e7821 */
[----:B------:R-:W-:Y:S02]  /*0ee0*/  SHF.R.U32.HI R30, RZ, 0x5, R6 ;  /* 0x00000005ff1e7819 */ /* 0x000fe40000011606 */
[----:B------:R-:W-:Y:S01]  /*0ef0*/  LOP3.LUT R13, R12, 0x40, RZ, 0x3c, !PT ;  /* 0x000000400c0d7812 */ /* 0x000fe200078e3cff */
[----:B----4-:R-:W-:Y:S01]  /*0f00*/  STS.U16 [R33+UR12+0x200], R72 ;  /* 0x0002004821007988 */ /* 0x010fe2000800040c */
[----:B------:R-:W-:-:S03]  /*0f10*/  R2UR UR4, R30 ;  /* 0x000000001e0472ca */ /* 0x000fc600000e0000 */
[----:B-----5:R-:W-:Y:S01]  /*0f20*/  STS.U16 [R33+UR12+0xe00], R73 ;  /* 0x000e004921007988 */ /* 0x020fe2000800040c */
[----:B------:R-:W-:-:S09]  /*0f30*/  UIADD3 UR5, UR12, 0x4000, URZ ;  /* 0x000040000c057890 */ /* 0x000fd2000fffe03f */
[----:B------:R-:W-:-:S04]  /*0f40*/  USHF.L.U32 UR4, UR4, 0x6, URZ ;  /* 0x0000000604047899 */ /* 0x000fc8000800063f */
[----:B------:R-:W-:Y:S02]  /*0f50*/  ULOP3.LUT UR4, UR4, 0x100, URZ, 0xc0, !UPT ;  /* 0x0000010004047892 */ /* 0x000fe4000f8ec03f */
[----:B------:R-:W-:Y:S02]  /*0f60*/  USHF.R.U32.HI UR6, URZ, 0x4, UR5 ;  /* 0x000000043f067899 */ /* 0x000fe40008011605 */
[----:B------:R-:W-:Y:S02]  /*0f70*/  ULEA.HI UR5, UR12, UR4, URZ, 0x1c ;  /* 0x000000040c057291 */ /* 0x000fe4000f8fe03f */
[----:B------:R-:W-:Y:S02]  /*0f80*/  USGXT.U32 UR4, UR6, 0xe ;  /* 0x0000000e0604789a */ /* 0x000fe40008000000 */
[----:B------:R-:W-:-:S05]  /*0f90*/  ULOP3.LUT UR8, UR5, 0x3fff, URZ, 0xc0, !UPT ;  /* 0x00003fff05087892 */ /* 0x000fca000f8ec03f */
[----:B------:R-:W-:Y:S01]  /*0fa0*/  UMOV UR10, UR4 ;  /* 0x00000004000a7c82 */ /* 0x000fe20008000000 */
[----:B---3--:R-:W-:Y:S04]  /*0fb0*/  STS.U16 [R33+UR12+0xc00], R14 ;  /* 0x000c000e21007988 */ /* 0x008fe8000800040c */
[----:B------:R-:W-:Y:S04]  /*0fc0*/  STS.U16 [R33+UR12+0x1200], R20 ;  /* 0x0012001421007988 */ /* 0x000fe8000800040c */
[----:B------:R-:W-:Y:S04]  /*0fd0*/  STS.U16 [R33+UR12+0x1c00], R15 ;  /* 0x001c000f21007988 */ /* 0x000fe8000800040c */
[----:B------:R-:W-:Y:S04]  /*0fe0*/  STS.U16 [R33+UR12+0x1000], R18 ;  /* 0x0010001221007988 */ /* 0x000fe8000800040c */
[----:B------:R-:W-:Y:S04]  /*0ff0*/  STS.U16 [R33+UR12+0x2400], R21 ;  /* 0x0024001521007988 */ /* 0x000fe8000800040c */
[----:B------:R-:W-:Y:S04]  /*1000*/  STS.U16 [R33+UR12+0x2200], R19 ;  /* 0x0022001321007988 */ /* 0x000fe8000800040c */
[----:B------:R-:W-:Y:S04]  /*1010*/  STS.U16 [R33+UR12], R74 ;  /* 0x0000004a21007988 */ /* 0x000fe8000800040c */
[----:B------:R-:W-:Y:S04]  /*1020*/  STS.U16 [R33+UR12+0x400], R70 ;  /* 0x0004004621007988 */ /* 0x000fe8000800040c */
[----:B------:R-:W-:Y:S04]  /*1030*/  STS.U16 [R33+UR12+0x600], R68 ;  /* 0x0006004421007988 */ /* 0x000fe8000800040c */
[----:B--2---:R-:W-:Y:S04]  /*1040*/  STS.U16 [R33+UR12+0x3e00], R38 ;  /* 0x003e002621007988 */ /* 0x004fe8000800040c */
[----:B------:R-:W-:Y:S04]  /*1050*/  STS.U16 [R33+UR12+0x800], R66 ;  /* 0x0008004221007988 */ /* 0x000fe8000800040c */
        /* <DEDUP_REMOVED lines=21> */
[----:B------:R0:W-:Y:S04]  /*11b0*/  STS.U16 [R12+UR12+0x4800], R29 ;  /* 0x0048001d0c007988 */ /* 0x0001e8000800040c */
[----:B------:R1:W-:Y:S04]  /*11c0*/  STS.U16 [R12+UR12+0x4c00], R91 ;  /* 0x004c005b0c007988 */ /* 0x0003e8000800040c */
[----:B------:R-:W-:Y:S04]  /*11d0*/  STS.U16 [R13+UR12+0x4000], R88 ;  /* 0x004000580d007988 */ /* 0x000fe8000800040c */
[----:B------:R-:W-:Y:S04]  /*11e0*/  STS.U16 [R13+UR12+0x4400], R89 ;  /* 0x004400590d007988 */ /* 0x000fe8000800040c */
[----:B------:R-:W-:Y:S04]  /*11f0*/  STS.U16 [R13+UR12+0x4800], R90 ;  /* 0x0048005a0d007988 */ /* 0x000fe8000800040c */
[----:B------:R2:W-:Y:S01]  /*1200*/  STS.U16 [R13+UR12+0x4c00], R92 ;  /* 0x004c005c0d007988 */ /* 0x0005e2000800040c */
[----:B------:R-:W-:Y:S06]  /*1210*/  BAR.SYNC.DEFER_BLOCKING 0x0 ;  /* 0x0000000000007b1d */ /* 0x000fec0000010000 */
[----:B0-----:R-:W-:-:S06]  /*1220*/  WARPGROUP.ARRIVE ;  /* 0x00000000000079c5 */ /* 0x001fcc0000000000 */
[----:B------:R-:W-:Y:S01]  /*1230*/  HGMMA.64x64x16.F32 R56, gdesc[UR8].tnspB, RZ, !UPT ;  /* 0x40e00000083879f0 */ /* 0x000fe2000c7008ff */
[----:B------:R-:W-:Y:S01]  /*1240*/  UIADD3 UR8, UP0, UR8, 0x2, URZ ;  /* 0x0000000208087890 */ /* 0x000fe2000ff1e03f */
[----:B------:R-:W-:-:S03]  /*1250*/  UMOV UR5, URZ ;  /* 0x0000003f00057c82 */ /* 0x000fc60008000000 */
[----:B------:R-:W-:Y:S01]  /*1260*/  UIADD3.X UR9, UR5, -0x7fffffe0, URZ, UP0, !UPT ;  /* 0x8000002005097890 */ /* 0x000fe200087fe43f */
[----:B------:R-:W-:Y:S02]  /*1270*/  UMOV UR6, 0x80 ;  /* 0x0000008000067882 */ /* 0x000fe40000000000 */
[----:B------:R-:W-:Y:S02]  /*1280*/  UMOV UR5, URZ ;  /* 0x0000003f00057c82 */ /* 0x000fe40008000000 */
[----:B------:R-:W-:-:S03]  /*1290*/  UIADD3.64 UR6, UR4, UR6, URZ ;  /* 0x0000000604067297 */ /* 0x000fc6000fffe03f */
[----:B------:R-:W-:Y:S01]  /*12a0*/  UMOV UR4, UR8 ;  /* 0x0000000800047c82 */ /* 0x000fe20008000000 */
[----:B------:R-:W-:Y:S02]  /*12b0*/  UMOV UR5, UR9 ;  /* 0x0000000900057c82 */ /* 0x000fe40008000000 */
[----:B------:R-:W-:-:S03]  /*12c0*/  UIADD3.64 UR8, UR4, 0x1fe, URZ ;  /* 0x000001fe04087897 */ /* 0x000fc6000fffe03f */
[----:B------:R-:W-:Y:S06]  /*12d0*/  HGMMA.64x64x16.F32 R56, gdesc[UR4].tnspB, R56 ;  /* 0x40e00000043879f0 */ /* 0x000fec0008700838 */
[----:B------:R-:W-:Y:S01]  /*12e0*/  HGMMA.64x64x16.F32 R24, gdesc[UR8].tnspB, RZ, !UPT ;  /* 0x40e00000081879f0 */ /* 0x000fe2000c7008ff */
[----:B------:R-:W-:-:S09]  /*12f0*/  UIADD3.64 UR4, UR4, 0x200, URZ ;  /* 0x0000020004047897 */ /* 0x000fd2000fffe03f */
[----:B------:R-:W-:Y:S01]  /*1300*/  HGMMA.64x64x16.F32 R24, gdesc[UR4].tnspB, R24, gsb0 ;  /* 0x40e00000041879f0 */ /* 0x000fe20008000818 */
[--C-:B------:R-:W-:Y:S01]  /*1310*/  SHF.R.S32.HI R15, RZ, 0x5, R6.reuse ;  /* 0x00000005ff0f7819 */ /* 0x100fe20000011406 */
[C---:B-1----:R-:W-:Y:S02]  /*1320*/  IMAD.SHL.U32 R12, R6.reuse, 0x20, RZ ;  /* 0x00000020060c7824 */ /* 0x042fe400078e00ff */
[C---:B------:R-:W-:Y:S01]  /*1330*/  IMAD.SHL.U32 R14, R6.reuse, 0x200, RZ ;  /* 0x00000200060e7824 */ /* 0x040fe200078e00ff */
[----:B------:R-:W-:Y:S01]  /*1340*/  SGXT R15, R15, 0x1 ;  /* 0x000000010f0f781a */ /* 0x000fe20000000200 */
[----:B--2---:R-:W-:Y:S01]  /*1350*/  IMAD.SHL.U32 R13, R6, 0x10, RZ ;  /* 0x00000010060d7824 */ /* 0x004fe200078e00ff */
[----:B------:R-:W-:Y:S02]  /*1360*/  SHF.R.S32.HI R92, RZ, 0x2, R6 ;  /* 0x00000002ff5c7819 */ /* 0x000fe40000011406 */
[----:B------:R-:W-:Y:S02]  /*1370*/  LOP3.LUT R6, R15, 0x4010, RZ, 0xc0, !PT ;  /* 0x000040100f067812 */ /* 0x000fe400078ec0ff */
[----:B------:R-:W-:-:S02]  /*1380*/  LOP3.LUT R12, R12, 0x60, RZ, 0xc0, !PT ;  /* 0x000000600c0c7812 */ /* 0x000fc400078ec0ff */
[----:B------:R-:W-:Y:S01]  /*1390*/  LOP3.LUT R14, R14, 0x3000, RZ, 0xc0, !PT ;  /* 0x000030000e0e7812 */ /* 0x000fe200078ec0ff */
[----:B------:R-:W-:Y:S01]  /*13a0*/  IMAD R23, R23, 0x2, R6 ;  /* 0x0000000217177824 */ /* 0x000fe200078e0206 */
[--C-:B------:R-:W-:Y:S02]  /*13b0*/  LOP3.LUT R15, R12, 0xf80, R13.reuse, 0xf8, !PT ;  /* 0x00000f800c0f7812 */ /* 0x100fe400078ef80d */
[----:B------:R-:W-:Y:S02]  /*13c0*/  LOP3.LUT R14, R14, 0x70, R13, 0xf8, !PT ;  /* 0x000000700e0e7812 */ /* 0x000fe400078ef80d */
[----:B------:R-:W-:Y:S02]  /*13d0*/  SGXT R92, R92, 0x1 ;  /* 0x000000015c5c781a */ /* 0x000fe40000000200 */
[----:B------:R-:W-:Y:S02]  /*13e0*/  LOP3.LUT R6, R23, R14, RZ, 0x3c, !PT ;  /* 0x0000000e17067212 */ /* 0x000fe400078e3cff */
[----:B------:R-:W-:-:S04]  /*13f0*/  LOP3.LUT R92, R15, 0x4010, R92, 0xf8, !PT ;  /* 0x000040100f5c7812 */ /* 0x000fc800078ef85c */
[----:B------:R-:W-:Y:S01]  /*1400*/  LOP3.LUT R118, R92, 0x10, RZ, 0x3c, !PT ;  /* 0x000000105c767812 */ /* 0x000fe200078e3cff */
[----:B------:R-:W-:Y:S02]  /*1410*/  WARPGROUP.DEPBAR.LE gsb0, 0x0 ;  /* 0x00008000000079c5 */ /* 0x000fe40000010000 */
[----:B------:R-:W-:Y:S02]  /*1420*/  IMAD.MOV.U32 R12, RZ, RZ, R56 ;  /* 0x000000ffff0c7224 */ /* 0x000fe400078e0038 */
[----:B------:R-:W-:Y:S02]  /*1430*/  IMAD.MOV.U32 R13, RZ, RZ, R58 ;  /* 0x000000ffff0d7224 */ /* 0x000fe400078e003a */
[----:B------:R-:W-:Y:S02]  /*1440*/  IMAD.MOV.U32 R14, RZ, RZ, R72 ;  /* 0x000000ffff0e7224 */ /* 0x000fe400078e0048 */
[----:B------:R-:W-:Y:S01]  /*1450*/  IMAD.MOV.U32 R15, RZ, RZ, R74 ;  /* 0x000000ffff0f7224 */ /* 0x000fe200078e004a */
[----:B------:R-:W-:Y:S01]  /*1460*/  BAR.SYNC.DEFER_BLOCKING 0x0 ;  /* 0x0000000000007b1d */ /* 0x000fe20000010000 */
[----:B------:R-:W-:-:S02]  /*1470*/  IMAD.MOV.U32 R16, RZ, RZ, R60 ;  /* 0x000000ffff107224 */ /* 0x000fc400078e003c */
[----:B------:R-:W-:Y:S02]  /*1480*/  IMAD.MOV.U32 R17, RZ, RZ, R62 ;  /* 0x000000ffff117224 */ /* 0x000fe400078e003e */
[----:B------:R-:W-:Y:S02]  /*1490*/  IMAD.MOV.U32 R18, RZ, RZ, R76 ;  /* 0x000000ffff127224 */ /* 0x000fe400078e004c */
[----:B------:R-:W-:Y:S01]  /*14a0*/  IMAD.MOV.U32 R19, RZ, RZ, R78 ;  /* 0x000000ffff137224 */ /* 0x000fe200078e004e */
[----:B------:R-:W-:Y:S01]  /*14b0*/  MOV R23, R82 ;  /* 0x0000005200177202 */ /* 0x000fe20000000f00 */
[----:B------:R-:W-:Y:S02]  /*14c0*/  IMAD.MOV.U32 R56, RZ, RZ, R57 ;  /* 0x000000ffff387224 */ /* 0x000fe400078e0039 */
[----:B------:R-:W-:Y:S02]  /*14d0*/  IMAD.MOV.U32 R60, RZ, RZ, R61 ;  /* 0x000000ffff3c7224 */ /* 0x000fe400078e003d */
[----:B------:R-:W-:-:S02]  /*14e0*/  IMAD.MOV.U32 R20, RZ, RZ, R64 ;  /* 0x000000ffff147224 */ /* 0x000fc400078e0040 */
[----:B------:R-:W-:Y:S02]  /*14f0*/  IMAD.MOV.U32 R21, RZ, RZ, R66 ;  /* 0x000000ffff157224 */ /* 0x000fe400078e0042 */
[----:B------:R-:W-:Y:S02]  /*1500*/  IMAD.MOV.U32 R22, RZ, RZ, R80 ;  /* 0x000000ffff167224 */ /* 0x000fe400078e0050 */
[----:B------:R-:W-:Y:S02]  /*1510*/  IMAD.MOV.U32 R88, RZ, RZ, R68 ;  /* 0x000000ffff587224 */ /* 0x000fe400078e0044 */
[----:B------:R-:W-:Y:S02]  /*1520*/  IMAD.MOV.U32 R89, RZ, RZ, R70 ;  /* 0x000000ffff597224 */ /* 0x000fe400078e0046 */
[----:B------:R-:W-:Y:S01]  /*1530*/  IMAD.MOV.U32 R90, RZ, RZ, R84 ;  /* 0x000000ffff5a7224 */ /* 0x000fe200078e0054 */
[----:B------:R0:W-:Y:S01]  /*1540*/  STS.128 [R92+UR12], R12 ;  /* 0x0000000c5c007988 */ /* 0x0001e20008000c0c */
[----:B------:R-:W-:-:S02]  /*1550*/  IMAD.MOV.U32 R91, RZ, RZ, R86 ;  /* 0x000000ffff5b7224 */ /* 0x000fc400078e0056 */
[----:B------:R-:W-:Y:S01]  /*1560*/  IMAD.MOV.U32 R57, RZ, RZ, R59 ;  /* 0x000000ffff397224 */ /* 0x000fe200078e003b */
[----:B------:R1:W-:Y:S01]  /*1570*/  STS.128 [R92+UR12+0x1000], R16 ;  /* 0x001000105c007988 */ /* 0x0003e20008000c0c */
[----:B------:R-:W-:Y:S02]  /*1580*/  IMAD.MOV.U32 R61, RZ, RZ, R63 ;  /* 0x000000ffff3d7224 */ /* 0x000fe400078e003f */
[----:B------:R-:W-:Y:S02]  /*1590*/  IMAD.MOV.U32 R58, RZ, RZ, R73 ;  /* 0x000000ffff3a7224 */ /* 0x000fe400078e0049 */
[----:B------:R-:W-:Y:S02]  /*15a0*/  IMAD.MOV.U32 R59, RZ, RZ, R75 ;  /* 0x000000ffff3b7224 */ /* 0x000fe400078e004b */
[----:B------:R-:W-:Y:S02]  /*15b0*/  IMAD.MOV.U32 R62, RZ, RZ, R77 ;  /* 0x000000ffff3e7224 */ /* 0x000fe400078e004d */
[----:B------:R-:W-:-:S02]  /*15c0*/  IMAD.MOV.U32 R63, RZ, RZ, R79 ;  /* 0x000000ffff3f7224 */ /* 0x000fc400078e004f */
[----:B0-----:R-:W-:Y:S02]  /*15d0*/  IMAD.MOV.U32 R12, RZ, RZ, R65 ;  /* 0x000000ffff0c7224 */ /* 0x001fe400078e0041 */
[----:B------:R-:W-:Y:S02]  /*15e0*/  IMAD.MOV.U32 R13, RZ, RZ, R67 ;  /* 0x000000ffff0d7224 */ /* 0x000fe400078e0043 */
[----:B------:R-:W-:Y:S01]  /*15f0*/  IMAD.MOV.U32 R14, RZ, RZ, R81 ;  /* 0x000000ffff0e7224 */ /* 0x000fe200078e0051 */
[----:B-1----:R-:W-:Y:S01]  /*1600*/  MOV R16, R69 ;  /* 0x0000004500107202 */ /* 0x002fe20000000f00 */
[----:B------:R-:W-:Y:S02]  /*1610*/  IMAD.MOV.U32 R15, RZ, RZ, R83 ;  /* 0x000000ffff0f7224 */ /* 0x000fe400078e0053 */
[----:B------:R-:W-:Y:S02]  /*1620*/  IMAD.MOV.U32 R17, RZ, RZ, R71 ;  /* 0x000000ffff117224 */ /* 0x000fe400078e0047 */
[----:B------:R-:W-:-:S02]  /*1630*/  IMAD.MOV.U32 R18, RZ, RZ, R85 ;  /* 0x000000ffff127224 */ /* 0x000fc400078e0055 */
[----:B------:R-:W-:Y:S01]  /*1640*/  IMAD.MOV.U32 R19, RZ, RZ, R87 ;  /* 0x000000ffff137224 */ /* 0x000fe200078e0057 */
[----:B------:R-:W-:Y:S04]  /*1650*/  STS.128 [R92+UR12+0x2000], R20 ;  /* 0x002000145c007988 */ /* 0x000fe80008000c0c */
[----:B------:R0:W-:Y:S04]  /*1660*/  STS.128 [R92+UR12+0x3000], R88 ;  /* 0x003000585c007988 */ /* 0x0001e80008000c0c */
[----:B------:R-:W-:Y:S04]  /*1670*/  STS.128 [R118+UR12], R56 ;  /* 0x0000003876007988 */ /* 0x000fe80008000c0c */
[----:B------:R-:W-:Y:S04]  /*1680*/  STS.128 [R118+UR12+0x1000], R60 ;  /* 0x0010003c76007988 */ /* 0x000fe80008000c0c */
[----:B------:R-:W-:Y:S04]  /*1690*/  STS.128 [R118+UR12+0x2000], R12 ;  /* 0x0020000c76007988 */ /* 0x000fe80008000c0c */
[----:B------:R-:W-:Y:S01]  /*16a0*/  STS.128 [R118+UR12+0x3000], R16 ;  /* 0x0030001076007988 */ /* 0x000fe20008000c0c */
[----:B------:R-:W-:Y:S01]  /*16b0*/  BAR.SYNC.DEFER_BLOCKING 0x0 ;  /* 0x0000000000007b1d */ /* 0x000fe20000010000 */
[----:B------:R-:W-:Y:S01]  /*16c0*/  IMAD.MOV.U32 R84, RZ, RZ, R24 ;  /* 0x000000ffff547224 */ /* 0x000fe200078e0018 */
[----:B------:R-:W-:Y:S01]  /*16d0*/  MOV R77, R38 ;  /* 0x00000026004d7202 */ /* 0x000fe20000000f00 */
[----:B------:R-:W-:-:S03]  /*16e0*/  IMAD.MOV.U32 R24, RZ, RZ, R25 ;  /* 0x000000ffff187224 */ /* 0x000fc600078e0019 */
[----:B------:R-:W1:Y:S04]  /*16f0*/  LDS.128 R12, [R6+UR12] ;  /* 0x0000000c060c7984 */ /* 0x000e680008000c00 */
[----:B------:R-:W2:Y:S04]  /*1700*/  LDS.128 R16, [R6+UR12+0x200] ;  /* 0x0002000c06107984 */ /* 0x000ea80008000c00 */
[----:B------:R-:W3:Y:S04]  /*1710*/  LDS.128 R20, [R6+UR12+0x400] ;  /* 0x0004000c06147984 */ /* 0x000ee80008000c00 */
[----:B------:R-:W4:Y:S04]  /*1720*/  LDS.128 R56, [R6+UR12+0x600] ;  /* 0x0006000c06387984 */ /* 0x000f280008000c00 */
[----:B------:R-:W5:Y:S04]  /*1730*/  LDS.128 R60, [R6+UR12+0x800] ;  /* 0x0008000c063c7984 */ /* 0x000f680008000c00 */
[----:B------:R-:W5:Y:S04]  /*1740*/  LDS.128 R64, [R6+UR12+0xa00] ;  /* 0x000a000c06407984 */ /* 0x000f680008000c00 */
[----:B------:R-:W5:Y:S04]  /*1750*/  LDS.128 R68, [R6+UR12+0xc00] ;  /* 0x000c000c06447984 */ /* 0x000f680008000c00 */
[----:B------:R-:W5:Y:S01]  /*1760*/  LDS.128 R72, [R6+UR12+0xe00] ;  /* 0x000e000c06487984 */ /* 0x000f620008000c00 */
[----:B------:R-:W-:-:S02]  /*1770*/  IMAD.MOV.U32 R85, RZ, RZ, R26 ;  /* 0x000000ffff557224 */ /* 0x000fc400078e001a */
[----:B------:R-:W-:Y:S02]  /*1780*/  IMAD.MOV.U32 R86, RZ, RZ, R40 ;  /* 0x000000ffff567224 */ /* 0x000fe400078e0028 */
[----:B------:R-:W-:Y:S01]  /*1790*/  IMAD.MOV.U32 R87, RZ, RZ, R42 ;  /* 0x000000ffff577224 */ /* 0x000fe200078e002a */
[----:B------:R-:W-:Y:S01]  /*17a0*/  BAR.SYNC.DEFER_BLOCKING 0x0 ;  /* 0x0000000000007b1d */ /* 0x000fe20000010000 */
[----:B0-----:R-:W-:Y:S02]  /*17b0*/  IMAD.MOV.U32 R88, RZ, RZ, R28 ;  /* 0x000000ffff587224 */ /* 0x001fe400078e001c */
[----:B------:R-:W-:Y:S02]  /*17c0*/  IMAD.MOV.U32 R89, RZ, RZ, R30 ;  /* 0x000000ffff597224 */ /* 0x000fe400078e001e */
[----:B------:R-:W-:Y:S02]  /*17d0*/  IMAD.MOV.U32 R90, RZ, RZ, R44 ;  /* 0x000000ffff5a7224 */ /* 0x000fe400078e002c */
[----:B------:R-:W-:-:S02]  /*17e0*/  IMAD.MOV.U32 R91, RZ, RZ, R46 ;  /* 0x000000ffff5b7224 */ /* 0x000fc400078e002e */
[----:B------:R-:W-:Y:S02]  /*17f0*/  IMAD.MOV.U32 R80, RZ, RZ, R32 ;  /* 0x000000ffff507224 */ /* 0x000fe400078e0020 */
[----:B------:R-:W-:Y:S02]  /*1800*/  IMAD.MOV.U32 R81, RZ, RZ, R34 ;  /* 0x000000ffff517224 */ /* 0x000fe400078e0022 */
[----:B------:R-:W-:Y:S02]  /*1810*/  IMAD.MOV.U32 R82, RZ, RZ, R48 ;  /* 0x000000ffff527224 */ /* 0x000fe400078e0030 */
[----:B------:R-:W-:Y:S02]  /*1820*/  IMAD.MOV.U32 R83, RZ, RZ, R50 ;  /* 0x000000ffff537224 */ /* 0x000fe400078e0032 */
[----:B------:R-:W-:Y:S02]  /*1830*/  IMAD.MOV.U32 R76, RZ, RZ, R36 ;  /* 0x000000ffff4c7224 */ /* 0x000fe400078e0024 */
[----:B------:R-:W-:-:S02]  /*1840*/  IMAD.MOV.U32 R78, RZ, RZ, R52 ;  /* 0x000000ffff4e7224 */ /* 0x000fc400078e0034 */
[----:B------:R-:W-:Y:S02]  /*1850*/  IMAD.MOV.U32 R79, RZ, RZ, R54 ;  /* 0x000000ffff4f7224 */ /* 0x000fe400078e0036 */
[----:B------:R-:W-:Y:S02]  /*1860*/  IMAD.MOV.U32 R25, RZ, RZ, R27 ;  /* 0x000000ffff197224 */ /* 0x000fe400078e001b */
[----:B------:R-:W-:Y:S02]  /*1870*/  IMAD.MOV.U32 R26, RZ, RZ, R41 ;  /* 0x000000ffff1a7224 */ /* 0x000fe400078e0029 */
[----:B------:R-:W-:Y:S01]  /*1880*/  IMAD.MOV.U32 R27, RZ, RZ, R43 ;  /* 0x000000ffff1b7224 */ /* 0x000fe200078e002b */
[----:B------:R0:W-:Y:S01]  /*1890*/  STS.128 [R92+UR12], R84 ;  /* 0x000000545c007988 */ /* 0x0001e20008000c0c */
[----:B------:R-:W-:-:S03]  /*18a0*/  LEA R40, P0, R116, R98, 0x3 ;  /* 0x0000006274287211 */ /* 0x000fc600078018ff */
[----:B------:R-:W-:Y:S04]  /*18b0*/  STS.128 [R92+UR12+0x1000], R88 ;  /* 0x001000585c007988 */ /* 0x000fe80008000c0c */
[----:B------:R-:W-:Y:S04]  /*18c0*/  STS.128 [R92+UR12+0x2000], R80 ;  /* 0x002000505c007988 */ /* 0x000fe80008000c0c */
[----:B------:R1:W-:Y:S01]  /*18d0*/  STS.128 [R92+UR12+0x3000], R76 ;  /* 0x0030004c5c007988 */ /* 0x0003e20008000c0c */
[----:B------:R-:W-:-:S03]  /*18e0*/  LEA.HI.X R41, R10, R99, RZ, 0x2, P0 ;  /* 0x000000630a297211 */ /* 0x000fc600000f14ff */
[----:B------:R2:W-:Y:S01]  /*18f0*/  STS.128 [R118+UR12], R24 ;  /* 0x0000001876007988 */ /* 0x0005e20008000c0c */
[-C--:B------:R-:W-:Y:S01]  /*1900*/  LEA R42, P4, R110, R98.reuse, 0x8 ;  /* 0x000000626e2a7211 */ /* 0x080fe200078840ff */
[----:B------:R-:W-:Y:S02]  /*1910*/  IMAD.SHL.U32 R10, R108, 0x40, RZ ;  /* 0x000000406c0a7824 */ /* 0x000fe400078e00ff */
[----:B0-----:R-:W-:Y:S01]  /*1920*/  IMAD.SHL.U32 R86, R96, 0x40, RZ ;  /* 0x0000004060567824 */ /* 0x001fe200078e00ff */
[----:B------:R-:W-:Y:S01]  /*1930*/  LEA.HI.X R43, R0, R99, RZ, 0x2, P4 ;  /* 0x00000063002b7211 */ /* 0x000fe200020f14ff */
[----:B------:R-:W-:Y:S02]  /*1940*/  IMAD.SHL.U32 R87, R106, 0x40, RZ ;  /* 0x000000406a577824 */ /* 0x000fe400078e00ff */
[----:B------:R-:W-:Y:S01]  /*1950*/  IMAD.SHL.U32 R84, R94, 0x40, RZ ;  /* 0x000000405e547824 */ /* 0x000fe200078e00ff */
[-C--:B-1----:R-:W-:Y:S02]  /*1960*/  LEA R76, P5, R108, R98.reuse, 0x8 ;  /* 0x000000626c4c7211 */ /* 0x082fe400078a40ff */
[-C--:B--2---:R-:W-:Y:S01]  /*1970*/  LEA R26, P3, R112, R98.reuse, 0x8 ;  /* 0x00000062701a7211 */ /* 0x084fe200078640ff */
[----:B------:R-:W-:Y:S01]  /*1980*/  IMAD.SHL.U32 R85, R104, 0x40, RZ ;  /* 0x0000004068557824 */ /* 0x000fe200078e00ff */
[----:B------:R-:W-:-:S02]  /*1990*/  LEA R24, P2, R114, R98, 0x8 ;  /* 0x0000006272187211 */ /* 0x000fc400078440ff */
[-C--:B------:R-:W-:Y:S02]  /*19a0*/  LEA.HI.X R27, R2, R99.reuse, RZ, 0x2, P3 ;  /* 0x00000063021b7211 */ /* 0x080fe400018f14ff */
[-C--:B------:R-:W-:Y:S02]  /*19b0*/  LEA R130, P3, R96, R98.reuse, 0x8 ;  /* 0x0000006260827211 */ /* 0x080fe400078640ff */
[-C--:B------:R-:W-:Y:S01]  /*19c0*/  LEA R78, P6, R106, R98.reuse, 0x8 ;  /* 0x000000626a4e7211 */ /* 0x080fe200078c40ff */
[----:B------:R-:W-:Y:S01]  /*19d0*/  IMAD.SHL.U32 R82, R125, 0x40, RZ ;  /* 0x000000407d527824 */ /* 0x000fe200078e00ff */
[-C--:B------:R-:W-:Y:S01]  /*19e0*/  LEA R114, P4, R94, R98.reuse, 0x8 ;  /* 0x000000625e727211 */ /* 0x080fe200078840ff */
[----:B------:R-:W-:Y:S01]  /*19f0*/  IMAD.SHL.U32 R89, R102, 0x40, RZ ;  /* 0x0000004066597824 */ /* 0x000fe200078e00ff */
[-C--:B------:R-:W-:Y:S02]  /*1a00*/  LEA R80, P0, R104, R98.reuse, 0x8 ;  /* 0x0000006268507211 */ /* 0x080fe400078040ff */
[-C--:B------:R-:W-:Y:S01]  /*1a10*/  LEA.HI.X R77, R10, R99.reuse, RZ, 0x2, P5 ;  /* 0x000000630a4d7211 */ /* 0x080fe200028f14ff */
[----:B------:R-:W-:Y:S01]  /*1a20*/  IMAD.SHL.U32 R54, R123, 0x40, RZ ;  /* 0x000000407b367824 */ /* 0x000fe200078e00ff */
[-C--:B------:R-:W-:Y:S01]  /*1a30*/  LEA R112, P5, R125, R98.reuse, 0x8 ;  /* 0x000000627d707211 */ /* 0x080fe200078a40ff */
[----:B------:R-:W-:Y:S01]  /*1a40*/  IMAD.SHL.U32 R46, R115, 0x40, RZ ;  /* 0x00000040732e7824 */ /* 0x000fe200078e00ff */
[----:B------:R-:W-:Y:S01]  /*1a50*/  LEA.HI.X R131, R86, R99, RZ, 0x2, P3 ;  /* 0x0000006356837211 */ /* 0x000fe200018f14ff */
[----:B------:R-:W-:Y:S01]  /*1a60*/  IMAD.SHL.U32 R88, R100, 0x40, RZ ;  /* 0x0000004064587824 */ /* 0x000fe200078e00ff */
[----:B------:R-:W-:-:S02]  /*1a70*/  LEA R126, P1, R102, R98, 0x8 ;  /* 0x00000062667e7211 */ /* 0x000fc400078240ff */
[-C--:B------:R-:W-:Y:S02]  /*1a80*/  LEA.HI.X R79, R87, R99.reuse, RZ, 0x2, P6 ;  /* 0x00000063574f7211 */ /* 0x080fe400030f14ff */
[-C--:B------:R-:W-:Y:S01]  /*1a90*/  LEA R86, P3, R115, R98.reuse, 0x8 ;  /* 0x0000006273567211 */ /* 0x080fe200078640ff */
[----:B------:R-:W-:Y:S01]  /*1aa0*/  IMAD.SHL.U32 R44, R113, 0x40, RZ ;  /* 0x00000040712c7824 */ /* 0x000fe200078e00ff */
[-C--:B------:R-:W-:Y:S02]  /*1ab0*/  LEA.HI.X R25, R4, R99.reuse, RZ, 0x2, P2 ;  /* 0x0000006304197211 */ /* 0x080fe400010f14ff */
[-C--:B------:R-:W-:Y:S02]  /*1ac0*/  LEA R110, P6, R123, R98.reuse, 0x8 ;  /* 0x000000627b6e7211 */ /* 0x080fe400078c40ff */
[----:B------:R-:W-:Y:S02]  /*1ad0*/  LEA.HI.X R115, R84, R99, RZ, 0x2, P4 ;  /* 0x0000006354737211 */ /* 0x000fe400020f14ff */
[----:B------:R-:W-:-:S02]  /*1ae0*/  LEA R128, P2, R100, R98, 0x8 ;  /* 0x0000006264807211 */ /* 0x000fc400078440ff */
[-C--:B------:R-:W-:Y:S02]  /*1af0*/  LEA.HI.X R81, R85, R99.reuse, RZ, 0x2, P0 ;  /* 0x0000006355517211 */ /* 0x080fe400000f14ff */
[-C--:B------:R-:W-:Y:S01]  /*1b00*/  LEA R84, P4, R113, R98.reuse, 0x8 ;  /* 0x0000006271547211 */ /* 0x080fe200078840ff */
[----:B------:R-:W-:Y:S01]  /*1b10*/  IMAD.SHL.U32 R50, R119, 0x40, RZ ;  /* 0x0000004077327824 */ /* 0x000fe200078e00ff */
[----:B------:R-:W-:Y:S01]  /*1b20*/  SHF.L.U32 R52, R121, 0x6, RZ ;  /* 0x0000000679347819 */ /* 0x000fe200000006ff */
[----:B------:R-:W-:Y:S01]  /*1b30*/  IMAD.SHL.U32 R38, R111, 0x40, RZ ;  /* 0x000000406f267824 */ /* 0x000fe200078e00ff */
[----:B------:R-:W-:Y:S02]  /*1b40*/  LEA R108, P0, R121, R98, 0x8 ;  /* 0x00000062796c7211 */ /* 0x000fe400078040ff */
[-C--:B------:R-:W-:Y:S02]  /*1b50*/  LEA.HI.X R113, R82, R99.reuse, RZ, 0x2, P5 ;  /* 0x0000006352717211 */ /* 0x080fe400028f14ff */
[----:B------:R-:W-:-:S02]  /*1b60*/  LEA.HI.X R127, R89, R99, RZ, 0x2, P1 ;  /* 0x00000063597f7211 */ /* 0x000fc400008f14ff */
[-C--:B------:R-:W-:Y:S01]  /*1b70*/  LEA R96, P5, R111, R98.reuse, 0x8 ;  /* 0x000000626f607211 */ /* 0x080fe200078a40ff */
[----:B------:R-:W-:Y:S01]  /*1b80*/  IMAD.SHL.U32 R48, R117, 0x40, RZ ;  /* 0x0000004075307824 */ /* 0x000fe200078e00ff */
[-C--:B------:R-:W-:Y:S01]  /*1b90*/  LEA R106, P1, R119, R98.reuse, 0x8 ;  /* 0x00000062776a7211 */ /* 0x080fe200078240ff */
[----:B------:R-:W-:Y:S01]  /*1ba0*/  IMAD.SHL.U32 R36, R109, 0x40, RZ ;  /* 0x000000406d247824 */ /* 0x000fe200078e00ff */
[-C--:B------:R-:W-:Y:S01]  /*1bb0*/  LEA.HI.X R111, R54, R99.reuse, RZ, 0x2, P6 ;  /* 0x00000063366f7211 */ /* 0x080fe200030f14ff */
[----:B------:R-:W-:Y:S01]  /*1bc0*/  IMAD.SHL.U32 R34, R107, 0x40, RZ ;  /* 0x000000406b227824 */ /* 0x000fe200078e00ff */
[----:B------:R-:W-:Y:S02]  /*1bd0*/  LEA.HI.X R129, R88, R99, RZ, 0x2, P2 ;  /* 0x0000006358817211 */ /* 0x000fe400010f14ff */
[-C--:B------:R-:W-:Y:S02]  /*1be0*/  LEA R94, P6, R109, R98.reuse, 0x8 ;  /* 0x000000626d5e7211 */ /* 0x080fe400078c40ff */
[----:B------:R-:W-:-:S02]  /*1bf0*/  LEA R88, P2, R117, R98, 0x8 ;  /* 0x0000006275587211 */ /* 0x000fc400078440ff */
[-C--:B------:R-:W-:Y:S01]  /*1c00*/  LEA.HI.X R109, R52, R99.reuse, RZ, 0x2, P0 ;  /* 0x00000063346d7211 */ /* 0x080fe200000f14ff */
[----:B------:R-:W-:Y:S01]  /*1c10*/  IMAD.SHL.U32 R32, R105, 0x40, RZ ;  /* 0x0000004069207824 */ /* 0x000fe200078e00ff */
[-C--:B------:R-:W-:Y:S01]  /*1c20*/  LEA R100, P0, R107, R98.reuse, 0x8 ;  /* 0x000000626b647211 */ /* 0x080fe200078040ff */
[----:B------:R-:W-:Y:S01]  /*1c30*/  IMAD.SHL.U32 R28, R101, 0x40, RZ ;  /* 0x00000040651c7824 */ /* 0x000fe200078e00ff */
[-C--:B------:R-:W-:Y:S02]  /*1c40*/  LEA.HI.X R107, R50, R99.reuse, RZ, 0x2, P1 ;  /* 0x00000063326b7211 */ /* 0x080fe400008f14ff */
[----:B------:R-:W-:Y:S01]  /*1c50*/  LEA.HI.X R87, R46, R99, RZ, 0x2, P3 ;  /* 0x000000632e577211 */ /* 0x000fe200018f14ff */
[----:B------:R-:W-:Y:S01]  /*1c60*/  IMAD.SHL.U32 R30, R103, 0x40, RZ ;  /* 0x00000040671e7824 */ /* 0x000fe200078e00ff */
[-C--:B------:R-:W-:Y:S01]  /*1c70*/  LEA R4, P1, R105, R98.reuse, 0x8 ;  /* 0x0000006269047211 */ /* 0x080fe200078240ff */
[----:B------:R-:W-:Y:S01]  /*1c80*/  IMAD.SHL.U32 R90, R97, 0x40, RZ ;  /* 0x00000040615a7824 */ /* 0x000fe200078e00ff */
[----:B------:R-:W-:-:S02]  /*1c90*/  LEA R104, P3, R101, R98, 0x8 ;  /* 0x0000006265687211 */ /* 0x000fc400078640ff */
[-C--:B------:R-:W-:Y:S02]  /*1ca0*/  LEA.HI.X R85, R44, R99.reuse, RZ, 0x2, P4 ;  /* 0x000000632c557211 */ /* 0x080fe400020f14ff */
[-C--:B------:R-:W-:Y:S02]  /*1cb0*/  LEA.HI.X R89, R48, R99.reuse, RZ, 0x2, P2 ;  /* 0x0000006330597211 */ /* 0x080fe400010f14ff */
[-C--:B------:R-:W-:Y:S01]  /*1cc0*/  LEA R10, P4, R97, R98.reuse, 0x8 ;  /* 0x00000062610a7211 */ /* 0x080fe200078840ff */
[----:B------:R-:W-:Y:S01]  /*1cd0*/  IMAD.SHL.U32 R92, R95, 0x40, RZ ;  /* 0x000000405f5c7824 */ /* 0x000fe200078e00ff */
[----:B------:R-:W-:Y:S01]  /*1ce0*/  LEA R102, P2, R103, R98, 0x8 ;  /* 0x0000006267667211 */ /* 0x000fe200078440ff */
[----:B------:R-:W-:Y:S01]  /*1cf0*/  IMAD.SHL.U32 R124, R5, 0x40, RZ ;  /* 0x00000040057c7824 */ /* 0x000fe200078e00ff */
[-C--:B------:R-:W-:Y:S02]  /*1d00*/  LEA.HI.X R97, R38, R99.reuse, RZ, 0x2, P5 ;  /* 0x0000006326617211 */ /* 0x080fe400028f14ff */
[----:B------:R-:W-:-:S02]  /*1d10*/  LEA.HI.X R101, R34, R99, RZ, 0x2, P0 ;  /* 0x0000006322657211 */ /* 0x000fc400000f14ff */
[-C--:B------:R-:W-:Y:S02]  /*1d20*/  LEA R2, P5, R95, R98.reuse, 0x8 ;  /* 0x000000625f027211 */ /* 0x080fe400078a40ff */
[----:B------:R-:W-:Y:S02]  /*1d30*/  LEA R132, P0, R5, R98, 0x8 ;  /* 0x0000006205847211 */ /* 0x000fe400078040ff */
[-C--:B------:R-:W-:Y:S01]  /*1d40*/  LEA.HI.X R95, R36, R99.reuse, RZ, 0x2, P6 ;  /* 0x00000063245f7211 */ /* 0x080fe200030f14ff */
[----:B------:R-:W-:Y:S01]  /*1d50*/  IMAD.MOV.U32 R36, RZ, RZ, R37 ;  /* 0x000000ffff247224 */ /* 0x000fe200078e0025 */
[-C--:B------:R-:W-:Y:S01]  /*1d60*/  LEA.HI.X R5, R32, R99.reuse, RZ, 0x2, P1 ;  /* 0x0000006320057211 */ /* 0x080fe200008f14ff */
[----:B------:R-:W-:Y:S01]  /*1d70*/  IMAD.MOV.U32 R32, RZ, RZ, R33 ;  /* 0x000000ffff207224 */ /* 0x000fe200078e0021 */
[-C--:B------:R-:W-:Y:S01]  /*1d80*/  LEA.HI.X R105, R28, R99.reuse, RZ, 0x2, P3 ;  /* 0x000000631c697211 */ /* 0x080fe200018f14ff */
[----:B------:R-:W-:Y:S01]  /*1d90*/  IMAD.MOV.U32 R28, RZ, RZ, R29 ;  /* 0x000000ffff1c7224 */ /* 0x000fe200078e001d */
[----:B------:R-:W-:Y:S01]  /*1da0*/  LEA.HI.X R103, R30, R99, RZ, 0x2, P2 ;  /* 0x000000631e677211 */ /* 0x000fe200010f14ff */
        /* <DEDUP_REMOVED lines=8> */
[----:B------:R-:W-:Y:S01]  /*1e30*/  IMAD.MOV.U32 R39, RZ, RZ, R55 ;  /* 0x000000ffff277224 */ /* 0x000fe200078e0037 */
[----:B------:R-:W-:Y:S04]  /*1e40*/  STS.128 [R118+UR12+0x1000], R28 ;  /* 0x0010001c76007988 */ /* 0x000fe80008000c0c */
[----:B------:R-:W-:Y:S04]  /*1e50*/  STS.128 [R118+UR12+0x2000], R32 ;  /* 0x0020002076007988 */ /* 0x000fe80008000c0c */
[----:B------:R-:W-:Y:S01]  /*1e60*/  STS.128 [R118+UR12+0x3000], R36 ;  /* 0x0030002476007988 */ /* 0x000fe20008000c0c */
[----:B------:R-:W-:Y:S01]  /*1e70*/  BAR.SYNC.DEFER_BLOCKING 0x0 ;  /* 0x0000000000007b1d */ /* 0x000fe20000010000 */
[----:B------:R-:W-:Y:S01]  /*1e80*/  IMAD.SHL.U32 R83, R93, 0x40, RZ ;  /* 0x000000405d537824 */ /* 0x000fe200078e00ff */
[-C--:B------:R-:W-:Y:S01]  /*1e90*/  LEA R138, P3, R11, R98.reuse, 0x8 ;  /* 0x000000620b8a7211 */ /* 0x080fe200078640ff */
[----:B------:R-:W-:Y:S01]  /*1ea0*/  IMAD.SHL.U32 R122, R7, 0x40, RZ ;  /* 0x00000040077a7824 */ /* 0x000fe200078e00ff */
[----:B------:R-:W-:Y:S01]  /*1eb0*/  SHF.L.U32 R120, R9, 0x6, RZ ;  /* 0x0000000609787819 */ /* 0x000fe200000006ff */
[----:B------:R-:W-:Y:S01]  /*1ec0*/  IMAD.SHL.U32 R116, R11, 0x40, RZ ;  /* 0x000000400b747824 */ /* 0x000fe200078e00ff */
[-C--:B------:R-:W-:Y:S01]  /*1ed0*/  LEA R82, P6, R93, R98.reuse, 0x8 ;  /* 0x000000625d527211 */ /* 0x080fe200078c40ff */
[----:B------:R-:W-:Y:S01]  /*1ee0*/  IMAD.SHL.U32 R0, R3, 0x40, RZ ;  /* 0x0000004003007824 */ /* 0x000fe200078e00ff */
[----:B------:R-:W-:-:S02]  /*1ef0*/  LEA R134, P1, R7, R98, 0x8 ;  /* 0x0000006207867211 */ /* 0x000fc400078240ff */
[-C--:B------:R-:W-:Y:S02]  /*1f00*/  LEA R136, P2, R9, R98.reuse, 0x8 ;  /* 0x0000006209887211 */ /* 0x080fe400078440ff */
[-C--:B------:R-:W-:Y:S02]  /*1f10*/  LEA.HI.X R11, R90, R99.reuse, RZ, 0x2, P4 ;  /* 0x000000635a0b7211 */ /* 0x080fe400020f14ff */
[----:B------:R-:W-:Y:S02]  /*1f20*/  LEA R98, P4, R3, R98, 0x8 ;  /* 0x0000006203627211 */ /* 0x000fe400078840ff */
[-C--:B------:R-:W-:Y:S02]  /*1f30*/  LEA.HI.X R3, R92, R99.reuse, RZ, 0x2, P5 ;  /* 0x000000635c037211 */ /* 0x080fe400028f14ff */
[-C--:B------:R-:W-:Y:S02]  /*1f40*/  LEA.HI.X R83, R83, R99.reuse, RZ, 0x2, P6 ;  /* 0x0000006353537211 */ /* 0x080fe400030f14ff */
[----:B------:R-:W-:-:S02]  /*1f50*/  LEA.HI.X R133, R124, R99, RZ, 0x2, P0 ;  /* 0x000000637c857211 */ /* 0x000fc400000f14ff */
[-C--:B------:R-:W-:Y:S02]  /*1f60*/  LEA.HI.X R135, R122, R99.reuse, RZ, 0x2, P1 ;  /* 0x000000637a877211 */ /* 0x080fe400008f14ff */
[-C--:B------:R-:W-:Y:S01]  /*1f70*/  LEA.HI.X R137, R120, R99.reuse, RZ, 0x2, P2 ;  /* 0x0000006378897211 */ /* 0x080fe200010f14ff */
[----:B------:R-:W-:Y:S01]  /*1f80*/  IMAD.WIDE.U32 R40, R8, 0x4, R40 ;  /* 0x0000000408287825 */ /* 0x000fe200078e0028 */
[-C--:B------:R-:W-:Y:S01]  /*1f90*/  LEA.HI.X R139, R116, R99.reuse, RZ, 0x2, P3 ;  /* 0x00000063748b7211 */ /* 0x080fe200018f14ff */
[----:B------:R-:W-:Y:S01]  /*1fa0*/  LDS.128 R44, [R6+UR12+0x200] ;  /* 0x0002000c062c7984 */ /* 0x000fe20008000c00 */
[----:B------:R-:W-:Y:S01]  /*1fb0*/  LEA.HI.X R99, R0, R99, RZ, 0x2, P4 ;  /* 0x0000006300637211 */ /* 0x000fe200020f14ff */
[C---:B------:R-:W-:Y:S02]  /*1fc0*/  IMAD.WIDE.U32 R24, R8.reuse, 0x4, R24 ;  /* 0x0000000408187825 */ /* 0x040fe400078e0018 */
[----:B------:R-:W-:Y:S02]  /*1fd0*/  LDS.128 R28, [R6+UR12+0x400] ;  /* 0x0004000c061c7984 */ /* 0x000fe40008000c00 */
[----:B------:R-:W-:-:S02]  /*1fe0*/  IMAD.WIDE.U32 R26, R8, 0x4, R26 ;  /* 0x00000004081a7825 */ /* 0x000fc400078e001a */
[----:B------:R-:W-:Y:S02]  /*1ff0*/  LDS.128 R32, [R6+UR12+0x600] ;  /* 0x0006000c06207984 */ /* 0x000fe40008000c00 */
[----:B------:R-:W-:-:S04]  /*2000*/  IMAD.WIDE.U32 R42, R8, 0x4, R42 ;  /* 0x00000004082a7825 */ /* 0x000fc800078e002a */
        /* <DEDUP_REMOVED lines=27> */
[----:B------:R-:W-:Y:S02]  /*21c0*/  IMAD.WIDE.U32 R98, R8, 0x4, R98 ;  /* 0x0000000408627825 */ /* 0x000fe400078e0062 */
[----:B------:R-:W0:Y:S04]  /*21d0*/  LDS.128 R8, [R6+UR12] ;  /* 0x0000000c06087984 */ /* 0x000e280008000c00 */
[----:B------:R-:W-:Y:S04]  /*21e0*/  STG.E desc[UR14][R40.64], R12 ;  /* 0x0000000c28007986 */ /* 0x000fe8000c10190e */
[----:B------:R-:W-:Y:S04]  /*21f0*/  STG.E desc[UR14][R40.64+0x80], R14 ;  /* 0x0000800e28007986 */ /* 0x000fe8000c10190e */
[----:B------:R-:W-:Y:S04]  /*2200*/  STG.E desc[UR14][R24.64], R13 ;  /* 0x0000000d18007986 */ /* 0x000fe8000c10190e */
[----:B------:R-:W-:Y:S04]  /*2210*/  STG.E desc[UR14][R24.64+0x80], R15 ;  /* 0x0000800f18007986 */ /* 0x000fe8000c10190e */
[----:B------:R-:W1:Y:S04]  /*2220*/  LDS.128 R12, [R6+UR12+0x800] ;  /* 0x0008000c060c7984 */ /* 0x000e680008000c00 */
[----:B------:R-:W-:Y:S04]  /*2230*/  STG.E desc[UR14][R26.64], R16 ;  /* 0x000000101a007986 */ /* 0x000fe8000c10190e */
[----:B------:R-:W-:Y:S04]  /*2240*/  STG.E desc[UR14][R26.64+0x80], R18 ;  /* 0x000080121a007986 */ /* 0x000fe8000c10190e */
[----:B------:R-:W2:Y:S04]  /*2250*/  LDS.128 R24, [R6+UR12+0xa00] ;  /* 0x000a000c06187984 */ /* 0x000ea80008000c00 */
[----:B------:R-:W-:Y:S04]  /*2260*/  STG.E desc[UR14][R42.64], R17 ;  /* 0x000000112a007986 */ /* 0x000fe8000c10190e */
[----:B------:R-:W-:Y:S04]  /*2270*/  STG.E desc[UR14][R42.64+0x80], R19 ;  /* 0x000080132a007986 */ /* 0x000fe8000c10190e */
[----:B---3--:R-:W-:Y:S04]  /*2280*/  STG.E desc[UR14][R76.64], R20 ;  /* 0x000000144c007986 */ /* 0x008fe8000c10190e */
[----:B------:R-:W-:Y:S04]  /*2290*/  STG.E desc[UR14][R76.64+0x80], R22 ;  /* 0x000080164c007986 */ /* 0x000fe8000c10190e */
[----:B------:R-:W3:Y:S04]  /*22a0*/  LDS.128 R16, [R6+UR12+0xc00] ;  /* 0x000c000c06107984 */ /* 0x000ee80008000c00 */
[----:B------:R-:W-:Y:S04]  /*22b0*/  STG.E desc[UR14][R78.64], R21 ;  /* 0x000000154e007986 */ /* 0x000fe8000c10190e */
[----:B------:R-:W-:Y:S04]  /*22c0*/  STG.E desc[UR14][R78.64+0x80], R23 ;  /* 0x000080174e007986 */ /* 0x000fe8000c10190e */
[----:B------:R-:W3:Y:S04]  /*22d0*/  LDS.128 R20, [R6+UR12+0xe00] ;  /* 0x000e000c06147984 */ /* 0x000ee80008000c00 */
[----:B----4-:R-:W-:Y:S04]  /*22e0*/  STG.E desc[UR14][R80.64], R56 ;  /* 0x0000003850007986 */ /* 0x010fe8000c10190e */
[----:B------:R-:W-:Y:S04]  /*22f0*/  STG.E desc[UR14][R80.64+0x80], R58 ;  /* 0x0000803a50007986 */ /* 0x000fe8000c10190e */
[----:B------:R-:W-:Y:S04]  /*2300*/  STG.E desc[UR14][R126.64], R57 ;  /* 0x000000397e007986 */ /* 0x000fe8000c10190e */
[----:B------:R-:W-:Y:S04]  /*2310*/  STG.E desc[UR14][R126.64+0x80], R59 ;  /* 0x0000803b7e007986 */ /* 0x000fe8000c10190e */
[----:B-----5:R-:W-:Y:S04]  /*2320*/  STG.E desc[UR14][R128.64], R60 ;  /* 0x0000003c80007986 */ /* 0x020fe8000c10190e */
[----:B------:R-:W-:Y:S04]  /*2330*/  STG.E desc[UR14][R128.64+0x80], R62 ;  /* 0x0000803e80007986 */ /* 0x000fe8000c10190e */
        /* <DEDUP_REMOVED lines=14> */
[----:B0-----:R-:W-:Y:S04]  /*2420*/  STG.E desc[UR14][R86.64], R8 ;  /* 0x0000000856007986 */ /* 0x001fe8000c10190e */
        /* <DEDUP_REMOVED lines=15> */
[----:B-1----:R-:W-:Y:S04]  /*2520*/  STG.E desc[UR14][R90.64], R12 ;  /* 0x0000000c5a007986 */ /* 0x002fe8000c10190e */
[----:B------:R-:W-:Y:S04]  /*2530*/  STG.E desc[UR14][R90.64+0x80], R14 ;  /* 0x0000800e5a007986 */ /* 0x000fe8000c10190e */
[----:B------:R-:W-:Y:S04]  /*2540*/  STG.E desc[UR14][R2.64], R13 ;  /* 0x0000000d02007986 */ /* 0x000fe8000c10190e */
[----:B------:R-:W-:Y:S04]  /*2550*/  STG.E desc[UR14][R2.64+0x80], R15 ;  /* 0x0000800f02007986 */ /* 0x000fe8000c10190e */
[----:B--2---:R-:W-:Y:S04]  /*2560*/  STG.E desc[UR14][R82.64], R24 ;  /* 0x0000001852007986 */ /* 0x004fe8000c10190e */
[----:B------:R-:W-:Y:S04]  /*2570*/  STG.E desc[UR14][R82.64+0x80], R26 ;  /* 0x0000801a52007986 */ /* 0x000fe8000c10190e */
[----:B------:R-:W-:Y:S04]  /*2580*/  STG.E desc[UR14][R132.64], R25 ;  /* 0x0000001984007986 */ /* 0x000fe8000c10190e */
[----:B------:R-:W-:Y:S04]  /*2590*/  STG.E desc[UR14][R132.64+0x80], R27 ;  /* 0x0000801b84007986 */ /* 0x000fe8000c10190e */
[----:B---3--:R-:W-:Y:S04]  /*25a0*/  STG.E desc[UR14][R134.64], R16 ;  /* 0x0000001086007986 */ /* 0x008fe8000c10190e */
[----:B------:R-:W-:Y:S04]  /*25b0*/  STG.E desc[UR14][R134.64+0x80], R18 ;  /* 0x0000801286007986 */ /* 0x000fe8000c10190e */
[----:B------:R-:W-:Y:S04]  /*25c0*/  STG.E desc[UR14][R136.64], R17 ;  /* 0x0000001188007986 */ /* 0x000fe8000c10190e */
[----:B------:R-:W-:Y:S04]  /*25d0*/  STG.E desc[UR14][R136.64+0x80], R19 ;  /* 0x0000801388007986 */ /* 0x000fe8000c10190e */
[----:B------:R-:W-:Y:S04]  /*25e0*/  STG.E desc[UR14][R138.64], R20 ;  /* 0x000000148a007986 */ /* 0x000fe8000c10190e */
[----:B------:R-:W-:Y:S04]  /*25f0*/  STG.E desc[UR14][R138.64+0x80], R22 ;  /* 0x000080168a007986 */ /* 0x000fe8000c10190e */
[----:B------:R-:W-:Y:S04]  /*2600*/  STG.E desc[UR14][R98.64], R21 ;  /* 0x0000001562007986 */ /* 0x000fe8000c10190e */
[----:B------:R-:W-:Y:S01]  /*2610*/  STG.E desc[UR14][R98.64+0x80], R23 ;  /* 0x0000801762007986 */ /* 0x000fe2000c10190e */
[----:B------:R-:W-:Y:S05]  /*2620*/  EXIT ;  /* 0x000000000000794d */ /* 0x000fea0003800000 */
.L_x_0:
[----:B------:R-:W-:-:S00]  /*2630*/  BRA `(.L_x_0) ;  /* 0xfffffffc00fc7947 */ /* 0x000fc0000383ffff */
[----:B------:R-:W-:-:S00]  /*2640*/  NOP ;  /* 0x0000000000007918 */ /* 0x000fc00000000000 */
        /* <DEDUP_REMOVED lines=11> */
.L_x_1:


//--------------------- .nv.shared.gluon_mma      --------------------------
	.section	.nv.shared.gluon_mma,"aw",@nobits
	.sectionflags	@""
	.align	16
	.zero		1024


//--------------------- .nv.shared.reserved.0     --------------------------
	.section	.nv.shared.reserved.0,"aw",@nobits
	.weak		__nv_reservedSMEM_offset_0_alias
	.size		__nv_reservedSMEM_offset_0_alias, 0, 0
	.other		__nv_reservedSMEM_offset_0_alias,@"STO_CUDA_RESERVED_SHARED STV_DEFAULT"
__nv_reservedSMEM_offset_0_alias:
	.zero		0


//--------------------- .nv.constant0.gluon_mma   --------------------------
	.section	.nv.constant0.gluon_mma,"a",@progbits
	.sectionflags	@""
	.align	4
.nv.constant0.gluon_mma:
	.zero		568


//--------------------- SYMBOLS --------------------------

	.type		.nv.reservedSmem.offset0,@object
	.size		.nv.reservedSmem.offset0,0x4
